//
// Generated by NVIDIA NVVM Compiler
//
// Compiler Build ID: CL-36424714
// Cuda compilation tools, release 13.0, V13.0.88
// Based on NVVM 20.0.0
//

.version 9.0
.target sm_100
.address_size 64

	// .globl	_Z8copy_memPhS_
.global .align 4 .b8 __cudart_i2opi_f[24] = {65, 144, 67, 60, 153, 149, 98, 219, 192, 221, 52, 245, 209, 87, 39, 252, 41, 21, 68, 78, 110, 131, 249, 162};

.visible .entry _Z8copy_memPhS_(
	.param .u64 .ptr .align 1 _Z8copy_memPhS__param_0,
	.param .u64 .ptr .align 1 _Z8copy_memPhS__param_1
)
{
	.reg .b16 	%rs<13>;
	.reg .b32 	%r<22>;
	.reg .b64 	%rd<17>;

	ld.param.u64 	%rd1, [_Z8copy_memPhS__param_0];
	ld.param.u64 	%rd2, [_Z8copy_memPhS__param_1];
	cvta.to.global.u64 	%rd3, %rd2;
	cvta.to.global.u64 	%rd4, %rd1;
	mov.u32 	%r1, %ctaid.x;
	shl.b32 	%r2, %r1, 5;
	mov.u32 	%r3, %tid.x;
	add.s32 	%r4, %r2, %r3;
	mov.u32 	%r5, %ctaid.y;
	shl.b32 	%r6, %r5, 5;
	mov.u32 	%r7, %tid.y;
	add.s32 	%r8, %r6, %r7;
	mov.u32 	%r9, %nctaid.x;
	mul.lo.s32 	%r10, %r9, %r8;
	shl.b32 	%r11, %r10, 5;
	add.s32 	%r12, %r4, %r11;
	mul.lo.s32 	%r13, %r12, 3;
	cvt.s64.s32 	%rd5, %r13;
	add.s64 	%rd6, %rd4, %rd5;
	ld.global.u8 	%rs1, [%rd6];
	add.s64 	%rd7, %rd3, %rd5;
	st.global.u8 	[%rd7], %rs1;
	ld.global.u8 	%rs2, [%rd6+1];
	st.global.u8 	[%rd7+1], %rs2;
	ld.global.u8 	%rs3, [%rd6+2];
	st.global.u8 	[%rd7+2], %rs3;
	shl.b32 	%r14, %r9, 8;
	add.s32 	%r15, %r12, %r14;
	mul.lo.s32 	%r16, %r15, 3;
	cvt.s64.s32 	%rd8, %r16;
	add.s64 	%rd9, %rd4, %rd8;
	ld.global.u8 	%rs4, [%rd9];
	add.s64 	%rd10, %rd3, %rd8;
	st.global.u8 	[%rd10], %rs4;
	ld.global.u8 	%rs5, [%rd9+1];
	st.global.u8 	[%rd10+1], %rs5;
	ld.global.u8 	%rs6, [%rd9+2];
	st.global.u8 	[%rd10+2], %rs6;
	shl.b32 	%r17, %r9, 9;
	add.s32 	%r18, %r12, %r17;
	mul.lo.s32 	%r19, %r18, 3;
	cvt.s64.s32 	%rd11, %r19;
	add.s64 	%rd12, %rd4, %rd11;
	ld.global.u8 	%rs7, [%rd12];
	add.s64 	%rd13, %rd3, %rd11;
	st.global.u8 	[%rd13], %rs7;
	ld.global.u8 	%rs8, [%rd12+1];
	st.global.u8 	[%rd13+1], %rs8;
	ld.global.u8 	%rs9, [%rd12+2];
	st.global.u8 	[%rd13+2], %rs9;
	add.s32 	%r20, %r18, %r14;
	mul.lo.s32 	%r21, %r20, 3;
	cvt.s64.s32 	%rd14, %r21;
	add.s64 	%rd15, %rd4, %rd14;
	ld.global.u8 	%rs10, [%rd15];
	add.s64 	%rd16, %rd3, %rd14;
	st.global.u8 	[%rd16], %rs10;
	ld.global.u8 	%rs11, [%rd15+1];
	st.global.u8 	[%rd16+1], %rs11;
	ld.global.u8 	%rs12, [%rd15+2];
	st.global.u8 	[%rd16+2], %rs12;
	ret;

}
	// .globl	_Z9set_floatPf
.visible .entry _Z9set_floatPf(
	.param .u64 .ptr .align 1 _Z9set_floatPf_param_0
)
{
	.reg .b32 	%r<19>;
	.reg .b64 	%rd<11>;

	ld.param.u64 	%rd1, [_Z9set_floatPf_param_0];
	mov.u32 	%r1, %ctaid.x;
	shl.b32 	%r2, %r1, 5;
	mov.u32 	%r3, %tid.x;
	add.s32 	%r4, %r2, %r3;
	mov.u32 	%r5, %ctaid.y;
	shl.b32 	%r6, %r5, 5;
	mov.u32 	%r7, %tid.y;
	add.s32 	%r8, %r6, %r7;
	mov.u32 	%r9, %nctaid.x;
	cvta.to.global.u64 	%rd2, %rd1;
	mul.lo.s32 	%r10, %r9, %r8;
	shl.b32 	%r11, %r10, 5;
	add.s32 	%r12, %r4, %r11;
	mul.wide.s32 	%rd3, %r12, 4;
	add.s64 	%rd4, %rd2, %rd3;
	mov.b32 	%r13, 1203982336;
	st.global.u32 	[%rd4], %r13;
	shl.b32 	%r14, %r9, 8;
	add.s32 	%r15, %r12, %r14;
	mul.wide.s32 	%rd5, %r15, 4;
	add.s64 	%rd6, %rd2, %rd5;
	st.global.u32 	[%rd6], %r13;
	shl.b32 	%r16, %r9, 9;
	add.s32 	%r17, %r12, %r16;
	mul.wide.s32 	%rd7, %r17, 4;
	add.s64 	%rd8, %rd2, %rd7;
	st.global.u32 	[%rd8], %r13;
	add.s32 	%r18, %r17, %r14;
	mul.wide.s32 	%rd9, %r18, 4;
	add.s64 	%rd10, %rd2, %rd9;
	st.global.u32 	[%rd10], %r13;
	ret;

}
	// .globl	_Z10to3d_pointPfS_
.visible .entry _Z10to3d_pointPfS_(
	.param .u64 .ptr .align 1 _Z10to3d_pointPfS__param_0,
	.param .u64 .ptr .align 1 _Z10to3d_pointPfS__param_1
)
{
	.local .align 4 .b8 	__local_depot2[28];
	.reg .b64 	%SP;
	.reg .b64 	%SPL;
	.reg .pred 	%p<148>;
	.reg .b32 	%r<791>;
	.reg .b32 	%f<454>;
	.reg .b64 	%rd<410>;
	.reg .b64 	%fd<64>;

	mov.u64 	%SPL, __local_depot2;
	ld.param.u64 	%rd147, [_Z10to3d_pointPfS__param_0];
	cvta.to.global.u64 	%rd149, %rd147;
	add.u64 	%rd1, %SPL, 0;
	add.u64 	%rd2, %SPL, 0;
	add.u64 	%rd3, %SPL, 0;
	add.u64 	%rd4, %SPL, 0;
	add.u64 	%rd5, %SPL, 0;
	mov.u32 	%r235, %ctaid.x;
	shl.b32 	%r236, %r235, 5;
	mov.u32 	%r237, %tid.x;
	add.s32 	%r238, %r236, %r237;
	mov.u32 	%r239, %ctaid.y;
	shl.b32 	%r240, %r239, 5;
	mov.u32 	%r241, %tid.y;
	add.s32 	%r1, %r240, %r241;
	mov.u32 	%r242, %nctaid.x;
	shl.b32 	%r243, %r242, 5;
	shr.s32 	%r244, %r243, 1;
	cvt.rn.f32.s32 	%f80, %r244;
	cvt.f64.f32 	%fd1, %f80;
	cvt.rn.f32.s32 	%f81, %r238;
	cvt.f64.f32 	%fd2, %f81;
	add.f64 	%fd3, %fd2, 0d3FE0000000000000;
	cvt.rn.f32.s32 	%f82, %r243;
	cvt.f64.f32 	%fd4, %f82;
	div.rn.f64 	%fd5, %fd3, %fd4;
	add.f64 	%fd6, %fd5, %fd5;
	fma.rn.f64 	%fd7, %fd6, 0d400921FB54442D18, 0d400921FB54442D18;
	cvt.rn.f32.f64 	%f1, %fd7;
	mov.b32 	%r2, %f1;
	shr.u32 	%r245, %r2, 23;
	and.b32  	%r3, %r245, 31;
	mad.lo.s32 	%r4, %r1, %r243, %r238;
	mul.wide.s32 	%rd155, %r4, 4;
	add.s64 	%rd156, %rd149, %rd155;
	ld.global.f32 	%f83, [%rd156];
	mul.f32 	%f2, %f83, 0f43000000;
	cvt.rn.f64.u32 	%fd8, %r1;
	add.f64 	%fd9, %fd8, 0d3FE0000000000000;
	div.rn.f64 	%fd10, %fd9, %fd1;
	mul.f64 	%fd11, %fd10, 0d400921FB54442D18;
	cvt.rn.f32.f64 	%f3, %fd11;
	mul.f32 	%f84, %f3, 0f3F22F983;
	cvt.rni.s32.f32 	%r730, %f84;
	cvt.rn.f32.s32 	%f85, %r730;
	fma.rn.f32 	%f86, %f85, 0fBFC90FDA, %f3;
	fma.rn.f32 	%f87, %f85, 0fB3A22168, %f86;
	fma.rn.f32 	%f438, %f85, 0fA7C234C5, %f87;
	abs.f32 	%f5, %f3;
	setp.ltu.f32 	%p2, %f5, 0f47CE4780;
	mov.u32 	%r714, %r730;
	mov.f32 	%f434, %f438;
	@%p2 bra 	$L__BB2_8;
	setp.neu.f32 	%p3, %f5, 0f7F800000;
	@%p3 bra 	$L__BB2_3;
	mov.f32 	%f90, 0f00000000;
	mul.rn.f32 	%f434, %f3, %f90;
	mov.b32 	%r714, 0;
	bra.uni 	$L__BB2_8;
$L__BB2_3:
	mov.b32 	%r6, %f3;
	mov.b64 	%rd352, 0;
	mov.b32 	%r711, 0;
	mov.u64 	%rd350, __cudart_i2opi_f;
	shl.b32 	%r248, %r6, 8;
	or.b32  	%r249, %r248, -2147483648;
	mov.u64 	%rd351, %rd5;
$L__BB2_4:
	.pragma "nounroll";
	ld.global.nc.u32 	%r247, [%rd350];
	mad.wide.u32 	%rd159, %r247, %r249, %rd352;
	shr.u64 	%rd352, %rd159, 32;
	st.local.u32 	[%rd351], %rd159;
	add.s32 	%r711, %r711, 1;
	add.s64 	%rd351, %rd351, 4;
	add.s64 	%rd350, %rd350, 4;
	setp.ne.s32 	%p4, %r711, 6;
	@%p4 bra 	$L__BB2_4;
	shr.u32 	%r250, %r6, 23;
	st.local.u32 	[%rd5+24], %rd352;
	and.b32  	%r9, %r250, 31;
	and.b32  	%r251, %r250, 224;
	add.s32 	%r252, %r251, -128;
	shr.u32 	%r253, %r252, 5;
	mul.wide.u32 	%rd160, %r253, 4;
	sub.s64 	%rd12, %rd5, %rd160;
	ld.local.u32 	%r712, [%rd12+24];
	ld.local.u32 	%r713, [%rd12+20];
	setp.eq.s32 	%p5, %r9, 0;
	@%p5 bra 	$L__BB2_7;
	shf.l.wrap.b32 	%r712, %r713, %r712, %r9;
	ld.local.u32 	%r254, [%rd12+16];
	shf.l.wrap.b32 	%r713, %r254, %r713, %r9;
$L__BB2_7:
	shr.u32 	%r255, %r712, 30;
	shf.l.wrap.b32 	%r256, %r713, %r712, 2;
	shl.b32 	%r257, %r713, 2;
	shr.u32 	%r258, %r256, 31;
	add.s32 	%r259, %r258, %r255;
	neg.s32 	%r260, %r259;
	setp.lt.s32 	%p6, %r6, 0;
	selp.b32 	%r714, %r260, %r259, %p6;
	xor.b32  	%r261, %r256, %r6;
	shr.s32 	%r262, %r256, 31;
	xor.b32  	%r263, %r262, %r256;
	xor.b32  	%r264, %r262, %r257;
	cvt.u64.u32 	%rd161, %r263;
	shl.b64 	%rd162, %rd161, 32;
	cvt.u64.u32 	%rd163, %r264;
	or.b64  	%rd164, %rd162, %rd163;
	cvt.rn.f64.s64 	%fd12, %rd164;
	mul.f64 	%fd13, %fd12, 0d3BF921FB54442D19;
	cvt.rn.f32.f64 	%f88, %fd13;
	neg.f32 	%f89, %f88;
	setp.lt.s32 	%p7, %r261, 0;
	selp.f32 	%f434, %f89, %f88, %p7;
$L__BB2_8:
	mul.f32 	%f91, %f1, 0f3F22F983;
	cvt.rni.s32.f32 	%r266, %f91;
	cvt.rn.f32.s32 	%f92, %r266;
	abs.f32 	%f93, %f1;
	shr.u32 	%r267, %r2, 23;
	and.b32  	%r268, %r267, 224;
	add.s32 	%r269, %r268, -128;
	shr.u32 	%r270, %r269, 5;
	mul.wide.u32 	%rd165, %r270, 4;
	sub.s64 	%rd13, %rd4, %rd165;
	setp.eq.f32 	%p8, %f93, 0f7F800000;
	setp.ltu.f32 	%p9, %f93, 0f47CE4780;
	mul.rn.f32 	%f94, %f434, %f434;
	and.b32  	%r271, %r714, 1;
	setp.eq.b32 	%p10, %r271, 1;
	selp.f32 	%f95, 0f3F800000, %f434, %p10;
	fma.rn.f32 	%f96, %f94, %f95, 0f00000000;
	fma.rn.f32 	%f97, %f94, 0f37CBAC00, 0fBAB607ED;
	selp.f32 	%f98, %f97, 0fB94D4153, %p10;
	selp.f32 	%f99, 0f3D2AAABB, 0f3C0885E4, %p10;
	fma.rn.f32 	%f100, %f98, %f94, %f99;
	selp.f32 	%f101, 0fBEFFFFFF, 0fBE2AAAA8, %p10;
	fma.rn.f32 	%f102, %f100, %f94, %f101;
	fma.rn.f32 	%f103, %f102, %f96, %f95;
	and.b32  	%r272, %r714, 2;
	setp.eq.s32 	%p11, %r272, 0;
	mov.f32 	%f104, 0f00000000;
	sub.f32 	%f105, %f104, %f103;
	selp.f32 	%f9, %f103, %f105, %p11;
	or.pred  	%p1, %p9, %p8;
	selp.b32 	%r786, %r266, 0, %p9;
	mul.rn.f32 	%f106, %f1, %f104;
	fma.rn.f32 	%f107, %f92, 0fBFC90FDA, %f1;
	fma.rn.f32 	%f108, %f92, 0fB3A22168, %f107;
	fma.rn.f32 	%f109, %f92, 0fA7C234C5, %f108;
	selp.f32 	%f452, %f109, %f106, %p9;
	mov.u32 	%r718, %r786;
	mov.f32 	%f435, %f452;
	@%p1 bra 	$L__BB2_14;
	mov.b64 	%rd355, 0;
	mov.b32 	%r715, 0;
	mov.u64 	%rd353, __cudart_i2opi_f;
	shl.b32 	%r275, %r2, 8;
	or.b32  	%r276, %r275, -2147483648;
	mov.u64 	%rd354, %rd4;
$L__BB2_10:
	.pragma "nounroll";
	ld.global.nc.u32 	%r274, [%rd353];
	mad.wide.u32 	%rd168, %r274, %r276, %rd355;
	shr.u64 	%rd355, %rd168, 32;
	st.local.u32 	[%rd354], %rd168;
	add.s32 	%r715, %r715, 1;
	add.s64 	%rd354, %rd354, 4;
	add.s64 	%rd353, %rd353, 4;
	setp.ne.s32 	%p12, %r715, 6;
	@%p12 bra 	$L__BB2_10;
	setp.eq.s32 	%p13, %r3, 0;
	st.local.u32 	[%rd4+24], %rd355;
	ld.local.u32 	%r716, [%rd13+24];
	ld.local.u32 	%r717, [%rd13+20];
	@%p13 bra 	$L__BB2_13;
	shf.l.wrap.b32 	%r716, %r717, %r716, %r3;
	ld.local.u32 	%r277, [%rd13+16];
	shf.l.wrap.b32 	%r717, %r277, %r717, %r3;
$L__BB2_13:
	setp.lt.s32 	%p14, %r2, 0;
	shr.u32 	%r278, %r716, 30;
	shf.l.wrap.b32 	%r279, %r717, %r716, 2;
	shl.b32 	%r280, %r717, 2;
	shr.u32 	%r281, %r279, 31;
	add.s32 	%r282, %r281, %r278;
	neg.s32 	%r283, %r282;
	selp.b32 	%r718, %r283, %r282, %p14;
	xor.b32  	%r284, %r279, %r2;
	shr.s32 	%r285, %r279, 31;
	xor.b32  	%r286, %r285, %r279;
	xor.b32  	%r287, %r285, %r280;
	cvt.u64.u32 	%rd169, %r286;
	shl.b64 	%rd170, %rd169, 32;
	cvt.u64.u32 	%rd171, %r287;
	or.b64  	%rd172, %rd170, %rd171;
	cvt.rn.f64.s64 	%fd14, %rd172;
	mul.f64 	%fd15, %fd14, 0d3BF921FB54442D19;
	cvt.rn.f32.f64 	%f110, %fd15;
	neg.f32 	%f111, %f110;
	setp.lt.s32 	%p15, %r284, 0;
	selp.f32 	%f435, %f111, %f110, %p15;
$L__BB2_14:
	ld.param.u64 	%rd343, [_Z10to3d_pointPfS__param_1];
	setp.ltu.f32 	%p16, %f5, 0f47CE4780;
	add.s32 	%r288, %r718, 1;
	mul.rn.f32 	%f112, %f435, %f435;
	and.b32  	%r289, %r718, 1;
	setp.eq.b32 	%p17, %r289, 1;
	selp.f32 	%f113, %f435, 0f3F800000, %p17;
	fma.rn.f32 	%f114, %f112, %f113, 0f00000000;
	fma.rn.f32 	%f115, %f112, 0f37CBAC00, 0fBAB607ED;
	selp.f32 	%f116, 0fB94D4153, %f115, %p17;
	selp.f32 	%f117, 0f3C0885E4, 0f3D2AAABB, %p17;
	fma.rn.f32 	%f118, %f116, %f112, %f117;
	selp.f32 	%f119, 0fBE2AAAA8, 0fBEFFFFFF, %p17;
	fma.rn.f32 	%f120, %f118, %f112, %f119;
	fma.rn.f32 	%f121, %f120, %f114, %f113;
	and.b32  	%r290, %r288, 2;
	setp.eq.s32 	%p18, %r290, 0;
	mov.f32 	%f122, 0f00000000;
	sub.f32 	%f123, %f122, %f121;
	selp.f32 	%f124, %f121, %f123, %p18;
	mul.f32 	%f125, %f2, %f9;
	mul.f32 	%f126, %f125, %f124;
	shl.b32 	%r291, %r4, 2;
	cvta.to.global.u64 	%rd173, %rd343;
	mul.wide.s32 	%rd174, %r291, 4;
	add.s64 	%rd175, %rd173, %rd174;
	st.global.f32 	[%rd175], %f126;
	mov.u32 	%r722, %r730;
	mov.f32 	%f436, %f438;
	@%p16 bra 	$L__BB2_22;
	setp.neu.f32 	%p19, %f5, 0f7F800000;
	@%p19 bra 	$L__BB2_17;
	mov.f32 	%f129, 0f00000000;
	mul.rn.f32 	%f436, %f3, %f129;
	mov.b32 	%r722, 0;
	bra.uni 	$L__BB2_22;
$L__BB2_17:
	mov.b64 	%rd358, 0;
	mov.b32 	%r719, 0;
	mov.u64 	%rd356, __cudart_i2opi_f;
	mov.b32 	%r294, %f3;
	shl.b32 	%r295, %r294, 8;
	or.b32  	%r296, %r295, -2147483648;
	mov.u64 	%rd357, %rd3;
$L__BB2_18:
	.pragma "nounroll";
	ld.global.nc.u32 	%r293, [%rd356];
	mad.wide.u32 	%rd178, %r293, %r296, %rd358;
	shr.u64 	%rd358, %rd178, 32;
	st.local.u32 	[%rd357], %rd178;
	add.s32 	%r719, %r719, 1;
	add.s64 	%rd357, %rd357, 4;
	add.s64 	%rd356, %rd356, 4;
	setp.ne.s32 	%p20, %r719, 6;
	@%p20 bra 	$L__BB2_18;
	mov.b32 	%r297, %f3;
	shr.u32 	%r298, %r297, 23;
	st.local.u32 	[%rd3+24], %rd358;
	and.b32  	%r31, %r298, 31;
	and.b32  	%r299, %r298, 224;
	add.s32 	%r300, %r299, -128;
	shr.u32 	%r301, %r300, 5;
	mul.wide.u32 	%rd179, %r301, 4;
	sub.s64 	%rd26, %rd3, %rd179;
	ld.local.u32 	%r720, [%rd26+24];
	ld.local.u32 	%r721, [%rd26+20];
	setp.eq.s32 	%p21, %r31, 0;
	@%p21 bra 	$L__BB2_21;
	shf.l.wrap.b32 	%r720, %r721, %r720, %r31;
	ld.local.u32 	%r302, [%rd26+16];
	shf.l.wrap.b32 	%r721, %r302, %r721, %r31;
$L__BB2_21:
	shr.u32 	%r303, %r720, 30;
	shf.l.wrap.b32 	%r304, %r721, %r720, 2;
	shl.b32 	%r305, %r721, 2;
	shr.u32 	%r306, %r304, 31;
	add.s32 	%r307, %r306, %r303;
	neg.s32 	%r308, %r307;
	setp.lt.s32 	%p22, %r297, 0;
	selp.b32 	%r722, %r308, %r307, %p22;
	xor.b32  	%r310, %r304, %r297;
	shr.s32 	%r311, %r304, 31;
	xor.b32  	%r312, %r311, %r304;
	xor.b32  	%r313, %r311, %r305;
	cvt.u64.u32 	%rd180, %r312;
	shl.b64 	%rd181, %rd180, 32;
	cvt.u64.u32 	%rd182, %r313;
	or.b64  	%rd183, %rd181, %rd182;
	cvt.rn.f64.s64 	%fd16, %rd183;
	mul.f64 	%fd17, %fd16, 0d3BF921FB54442D19;
	cvt.rn.f32.f64 	%f127, %fd17;
	neg.f32 	%f128, %f127;
	setp.lt.s32 	%p23, %r310, 0;
	selp.f32 	%f436, %f128, %f127, %p23;
$L__BB2_22:
	shr.u32 	%r315, %r2, 23;
	and.b32  	%r316, %r315, 224;
	add.s32 	%r317, %r316, -128;
	shr.u32 	%r318, %r317, 5;
	mul.wide.u32 	%rd184, %r318, 4;
	sub.s64 	%rd27, %rd2, %rd184;
	mul.rn.f32 	%f130, %f436, %f436;
	and.b32  	%r319, %r722, 1;
	setp.eq.b32 	%p24, %r319, 1;
	selp.f32 	%f131, 0f3F800000, %f436, %p24;
	fma.rn.f32 	%f132, %f130, %f131, 0f00000000;
	fma.rn.f32 	%f133, %f130, 0f37CBAC00, 0fBAB607ED;
	selp.f32 	%f134, %f133, 0fB94D4153, %p24;
	selp.f32 	%f135, 0f3D2AAABB, 0f3C0885E4, %p24;
	fma.rn.f32 	%f136, %f134, %f130, %f135;
	selp.f32 	%f137, 0fBEFFFFFF, 0fBE2AAAA8, %p24;
	fma.rn.f32 	%f138, %f136, %f130, %f137;
	fma.rn.f32 	%f139, %f138, %f132, %f131;
	and.b32  	%r320, %r722, 2;
	setp.eq.s32 	%p25, %r320, 0;
	mov.f32 	%f140, 0f00000000;
	sub.f32 	%f141, %f140, %f139;
	selp.f32 	%f16, %f139, %f141, %p25;
	mov.u32 	%r726, %r786;
	mov.f32 	%f437, %f452;
	@%p1 bra 	$L__BB2_28;
	mov.b64 	%rd361, 0;
	mov.b32 	%r723, 0;
	mov.u64 	%rd359, __cudart_i2opi_f;
	shl.b32 	%r323, %r2, 8;
	or.b32  	%r324, %r323, -2147483648;
	mov.u64 	%rd360, %rd2;
$L__BB2_24:
	.pragma "nounroll";
	ld.global.nc.u32 	%r322, [%rd359];
	mad.wide.u32 	%rd187, %r322, %r324, %rd361;
	shr.u64 	%rd361, %rd187, 32;
	st.local.u32 	[%rd360], %rd187;
	add.s32 	%r723, %r723, 1;
	add.s64 	%rd360, %rd360, 4;
	add.s64 	%rd359, %rd359, 4;
	setp.ne.s32 	%p26, %r723, 6;
	@%p26 bra 	$L__BB2_24;
	setp.eq.s32 	%p27, %r3, 0;
	st.local.u32 	[%rd2+24], %rd361;
	ld.local.u32 	%r724, [%rd27+24];
	ld.local.u32 	%r725, [%rd27+20];
	@%p27 bra 	$L__BB2_27;
	shf.l.wrap.b32 	%r724, %r725, %r724, %r3;
	ld.local.u32 	%r325, [%rd27+16];
	shf.l.wrap.b32 	%r725, %r325, %r725, %r3;
$L__BB2_27:
	setp.lt.s32 	%p28, %r2, 0;
	shr.u32 	%r326, %r724, 30;
	shf.l.wrap.b32 	%r327, %r725, %r724, 2;
	shl.b32 	%r328, %r725, 2;
	shr.u32 	%r329, %r327, 31;
	add.s32 	%r330, %r329, %r326;
	neg.s32 	%r331, %r330;
	selp.b32 	%r726, %r331, %r330, %p28;
	xor.b32  	%r332, %r327, %r2;
	shr.s32 	%r333, %r327, 31;
	xor.b32  	%r334, %r333, %r327;
	xor.b32  	%r335, %r333, %r328;
	cvt.u64.u32 	%rd188, %r334;
	shl.b64 	%rd189, %rd188, 32;
	cvt.u64.u32 	%rd190, %r335;
	or.b64  	%rd191, %rd189, %rd190;
	cvt.rn.f64.s64 	%fd18, %rd191;
	mul.f64 	%fd19, %fd18, 0d3BF921FB54442D19;
	cvt.rn.f32.f64 	%f142, %fd19;
	neg.f32 	%f143, %f142;
	setp.lt.s32 	%p29, %r332, 0;
	selp.f32 	%f437, %f143, %f142, %p29;
$L__BB2_28:
	ld.param.u64 	%rd344, [_Z10to3d_pointPfS__param_1];
	setp.ltu.f32 	%p30, %f5, 0f47CE4780;
	mul.rn.f32 	%f144, %f437, %f437;
	and.b32  	%r336, %r726, 1;
	setp.eq.b32 	%p31, %r336, 1;
	selp.f32 	%f145, 0f3F800000, %f437, %p31;
	fma.rn.f32 	%f146, %f144, %f145, 0f00000000;
	fma.rn.f32 	%f147, %f144, 0f37CBAC00, 0fBAB607ED;
	selp.f32 	%f148, %f147, 0fB94D4153, %p31;
	selp.f32 	%f149, 0f3D2AAABB, 0f3C0885E4, %p31;
	fma.rn.f32 	%f150, %f148, %f144, %f149;
	selp.f32 	%f151, 0fBEFFFFFF, 0fBE2AAAA8, %p31;
	fma.rn.f32 	%f152, %f150, %f144, %f151;
	fma.rn.f32 	%f153, %f152, %f146, %f145;
	and.b32  	%r337, %r726, 2;
	setp.eq.s32 	%p32, %r337, 0;
	mov.f32 	%f154, 0f00000000;
	sub.f32 	%f155, %f154, %f153;
	selp.f32 	%f156, %f153, %f155, %p32;
	mul.f32 	%f157, %f2, %f16;
	mul.f32 	%f158, %f157, %f156;
	cvta.to.global.u64 	%rd192, %rd344;
	shl.b32 	%r338, %r4, 2;
	mul.wide.s32 	%rd193, %r338, 4;
	add.s64 	%rd34, %rd192, %rd193;
	st.global.f32 	[%rd34+4], %f158;
	@%p30 bra 	$L__BB2_36;
	setp.neu.f32 	%p33, %f5, 0f7F800000;
	@%p33 bra 	$L__BB2_31;
	mov.f32 	%f161, 0f00000000;
	mul.rn.f32 	%f438, %f3, %f161;
	mov.b32 	%r730, 0;
	bra.uni 	$L__BB2_36;
$L__BB2_31:
	mov.b32 	%r50, %f3;
	mov.b64 	%rd364, 0;
	mov.b32 	%r727, 0;
	mov.u64 	%rd362, __cudart_i2opi_f;
	shl.b32 	%r341, %r50, 8;
	or.b32  	%r342, %r341, -2147483648;
	mov.u64 	%rd363, %rd1;
$L__BB2_32:
	.pragma "nounroll";
	ld.global.nc.u32 	%r340, [%rd362];
	mad.wide.u32 	%rd196, %r340, %r342, %rd364;
	shr.u64 	%rd364, %rd196, 32;
	st.local.u32 	[%rd363], %rd196;
	add.s32 	%r727, %r727, 1;
	add.s64 	%rd363, %rd363, 4;
	add.s64 	%rd362, %rd362, 4;
	setp.ne.s32 	%p34, %r727, 6;
	@%p34 bra 	$L__BB2_32;
	shr.u32 	%r343, %r50, 23;
	st.local.u32 	[%rd1+24], %rd364;
	and.b32  	%r53, %r343, 31;
	and.b32  	%r344, %r343, 224;
	add.s32 	%r345, %r344, -128;
	shr.u32 	%r346, %r345, 5;
	mul.wide.u32 	%rd197, %r346, 4;
	sub.s64 	%rd41, %rd1, %rd197;
	ld.local.u32 	%r728, [%rd41+24];
	ld.local.u32 	%r729, [%rd41+20];
	setp.eq.s32 	%p35, %r53, 0;
	@%p35 bra 	$L__BB2_35;
	shf.l.wrap.b32 	%r728, %r729, %r728, %r53;
	ld.local.u32 	%r347, [%rd41+16];
	shf.l.wrap.b32 	%r729, %r347, %r729, %r53;
$L__BB2_35:
	shr.u32 	%r348, %r728, 30;
	shf.l.wrap.b32 	%r349, %r729, %r728, 2;
	shl.b32 	%r350, %r729, 2;
	shr.u32 	%r351, %r349, 31;
	add.s32 	%r352, %r351, %r348;
	neg.s32 	%r353, %r352;
	setp.lt.s32 	%p36, %r50, 0;
	selp.b32 	%r730, %r353, %r352, %p36;
	xor.b32  	%r354, %r349, %r50;
	shr.s32 	%r355, %r349, 31;
	xor.b32  	%r356, %r355, %r349;
	xor.b32  	%r357, %r355, %r350;
	cvt.u64.u32 	%rd198, %r356;
	shl.b64 	%rd199, %rd198, 32;
	cvt.u64.u32 	%rd200, %r357;
	or.b64  	%rd201, %rd199, %rd200;
	cvt.rn.f64.s64 	%fd20, %rd201;
	mul.f64 	%fd21, %fd20, 0d3BF921FB54442D19;
	cvt.rn.f32.f64 	%f159, %fd21;
	neg.f32 	%f160, %f159;
	setp.lt.s32 	%p37, %r354, 0;
	selp.f32 	%f438, %f160, %f159, %p37;
$L__BB2_36:
	ld.param.u64 	%rd340, [_Z10to3d_pointPfS__param_0];
	add.s32 	%r359, %r730, 1;
	mul.rn.f32 	%f162, %f438, %f438;
	and.b32  	%r360, %r730, 1;
	setp.eq.b32 	%p38, %r360, 1;
	selp.f32 	%f163, %f438, 0f3F800000, %p38;
	fma.rn.f32 	%f164, %f162, %f163, 0f00000000;
	fma.rn.f32 	%f165, %f162, 0f37CBAC00, 0fBAB607ED;
	selp.f32 	%f166, 0fB94D4153, %f165, %p38;
	selp.f32 	%f167, 0f3C0885E4, 0f3D2AAABB, %p38;
	fma.rn.f32 	%f168, %f166, %f162, %f167;
	selp.f32 	%f169, 0fBE2AAAA8, 0fBEFFFFFF, %p38;
	fma.rn.f32 	%f170, %f168, %f162, %f169;
	fma.rn.f32 	%f171, %f170, %f164, %f163;
	and.b32  	%r361, %r359, 2;
	setp.eq.s32 	%p39, %r361, 0;
	mov.f32 	%f172, 0f00000000;
	sub.f32 	%f173, %f172, %f171;
	selp.f32 	%f174, %f171, %f173, %p39;
	mul.f32 	%f175, %f2, %f174;
	st.global.f32 	[%rd34+8], %f175;
	mov.b32 	%r362, 1065353216;
	st.global.u32 	[%rd34+12], %r362;
	add.s32 	%r363, %r1, 8;
	mov.u32 	%r364, %nctaid.x;
	shl.b32 	%r365, %r364, 8;
	add.s32 	%r366, %r4, %r365;
	cvta.to.global.u64 	%rd202, %rd340;
	mul.wide.s32 	%rd203, %r366, 4;
	add.s64 	%rd204, %rd202, %rd203;
	ld.global.f32 	%f176, [%rd204];
	mul.f32 	%f22, %f176, 0f43000000;
	cvt.rn.f64.u32 	%fd22, %r363;
	add.f64 	%fd23, %fd22, 0d3FE0000000000000;
	div.rn.f64 	%fd24, %fd23, %fd1;
	mul.f64 	%fd25, %fd24, 0d400921FB54442D18;
	cvt.rn.f32.f64 	%f23, %fd25;
	mul.f32 	%f177, %f23, 0f3F22F983;
	cvt.rni.s32.f32 	%r750, %f177;
	cvt.rn.f32.s32 	%f178, %r750;
	fma.rn.f32 	%f179, %f178, 0fBFC90FDA, %f23;
	fma.rn.f32 	%f180, %f178, 0fB3A22168, %f179;
	fma.rn.f32 	%f443, %f178, 0fA7C234C5, %f180;
	abs.f32 	%f25, %f23;
	setp.ltu.f32 	%p40, %f25, 0f47CE4780;
	mov.u32 	%r734, %r750;
	mov.f32 	%f439, %f443;
	@%p40 bra 	$L__BB2_44;
	setp.eq.f32 	%p41, %f25, 0f7F800000;
	@%p41 bra 	$L__BB2_43;
	mov.b64 	%rd367, 0;
	mov.b32 	%r731, 0;
	mov.u64 	%rd365, __cudart_i2opi_f;
	mov.b32 	%r369, %f23;
	shl.b32 	%r370, %r369, 8;
	or.b32  	%r371, %r370, -2147483648;
	mov.u64 	%rd366, %rd5;
$L__BB2_39:
	.pragma "nounroll";
	ld.global.nc.u32 	%r368, [%rd365];
	mad.wide.u32 	%rd207, %r368, %r371, %rd367;
	shr.u64 	%rd367, %rd207, 32;
	st.local.u32 	[%rd366], %rd207;
	add.s32 	%r731, %r731, 1;
	add.s64 	%rd366, %rd366, 4;
	add.s64 	%rd365, %rd365, 4;
	setp.ne.s32 	%p42, %r731, 6;
	@%p42 bra 	$L__BB2_39;
	mov.b32 	%r372, %f23;
	shr.u32 	%r373, %r372, 23;
	st.local.u32 	[%rd5+24], %rd367;
	and.b32  	%r65, %r373, 31;
	and.b32  	%r374, %r373, 224;
	add.s32 	%r375, %r374, -128;
	shr.u32 	%r376, %r375, 5;
	mul.wide.u32 	%rd208, %r376, 4;
	sub.s64 	%rd48, %rd5, %rd208;
	ld.local.u32 	%r732, [%rd48+24];
	ld.local.u32 	%r733, [%rd48+20];
	setp.eq.s32 	%p43, %r65, 0;
	@%p43 bra 	$L__BB2_42;
	shf.l.wrap.b32 	%r732, %r733, %r732, %r65;
	ld.local.u32 	%r377, [%rd48+16];
	shf.l.wrap.b32 	%r733, %r377, %r733, %r65;
$L__BB2_42:
	shr.u32 	%r378, %r732, 30;
	shf.l.wrap.b32 	%r379, %r733, %r732, 2;
	shl.b32 	%r380, %r733, 2;
	shr.u32 	%r381, %r379, 31;
	add.s32 	%r382, %r381, %r378;
	neg.s32 	%r383, %r382;
	mov.b32 	%r384, %f23;
	setp.lt.s32 	%p44, %r384, 0;
	selp.b32 	%r734, %r383, %r382, %p44;
	xor.b32  	%r385, %r379, %r384;
	shr.s32 	%r386, %r379, 31;
	xor.b32  	%r387, %r386, %r379;
	xor.b32  	%r388, %r386, %r380;
	cvt.u64.u32 	%rd209, %r387;
	shl.b64 	%rd210, %rd209, 32;
	cvt.u64.u32 	%rd211, %r388;
	or.b64  	%rd212, %rd210, %rd211;
	cvt.rn.f64.s64 	%fd26, %rd212;
	mul.f64 	%fd27, %fd26, 0d3BF921FB54442D19;
	cvt.rn.f32.f64 	%f181, %fd27;
	neg.f32 	%f182, %f181;
	setp.lt.s32 	%p45, %r385, 0;
	selp.f32 	%f439, %f182, %f181, %p45;
	bra.uni 	$L__BB2_44;
$L__BB2_43:
	mov.f32 	%f183, 0f00000000;
	mul.rn.f32 	%f439, %f23, %f183;
	mov.b32 	%r734, 0;
$L__BB2_44:
	mul.rn.f32 	%f184, %f439, %f439;
	and.b32  	%r390, %r734, 1;
	setp.eq.b32 	%p46, %r390, 1;
	selp.f32 	%f185, 0f3F800000, %f439, %p46;
	fma.rn.f32 	%f186, %f184, %f185, 0f00000000;
	fma.rn.f32 	%f187, %f184, 0f37CBAC00, 0fBAB607ED;
	selp.f32 	%f188, %f187, 0fB94D4153, %p46;
	selp.f32 	%f189, 0f3D2AAABB, 0f3C0885E4, %p46;
	fma.rn.f32 	%f190, %f188, %f184, %f189;
	selp.f32 	%f191, 0fBEFFFFFF, 0fBE2AAAA8, %p46;
	fma.rn.f32 	%f192, %f190, %f184, %f191;
	fma.rn.f32 	%f193, %f192, %f186, %f185;
	and.b32  	%r391, %r734, 2;
	setp.eq.s32 	%p47, %r391, 0;
	mov.f32 	%f194, 0f00000000;
	sub.f32 	%f195, %f194, %f193;
	selp.f32 	%f29, %f193, %f195, %p47;
	mov.u32 	%r738, %r786;
	mov.f32 	%f440, %f452;
	@%p1 bra 	$L__BB2_50;
	mov.b64 	%rd370, 0;
	mov.b32 	%r735, 0;
	mov.u64 	%rd368, __cudart_i2opi_f;
	shl.b32 	%r394, %r2, 8;
	or.b32  	%r395, %r394, -2147483648;
	mov.u64 	%rd369, %rd4;
$L__BB2_46:
	.pragma "nounroll";
	ld.global.nc.u32 	%r393, [%rd368];
	mad.wide.u32 	%rd215, %r393, %r395, %rd370;
	shr.u64 	%rd370, %rd215, 32;
	st.local.u32 	[%rd369], %rd215;
	add.s32 	%r735, %r735, 1;
	add.s64 	%rd369, %rd369, 4;
	add.s64 	%rd368, %rd368, 4;
	setp.ne.s32 	%p48, %r735, 6;
	@%p48 bra 	$L__BB2_46;
	setp.eq.s32 	%p49, %r3, 0;
	st.local.u32 	[%rd4+24], %rd370;
	shr.u32 	%r396, %r2, 23;
	and.b32  	%r397, %r396, 224;
	add.s32 	%r398, %r397, -128;
	shr.u32 	%r399, %r398, 5;
	mul.wide.u32 	%rd216, %r399, 4;
	sub.s64 	%rd55, %rd4, %rd216;
	ld.local.u32 	%r736, [%rd55+24];
	ld.local.u32 	%r737, [%rd55+20];
	@%p49 bra 	$L__BB2_49;
	shf.l.wrap.b32 	%r736, %r737, %r736, %r3;
	ld.local.u32 	%r400, [%rd55+16];
	shf.l.wrap.b32 	%r737, %r400, %r737, %r3;
$L__BB2_49:
	setp.lt.s32 	%p50, %r2, 0;
	shr.u32 	%r401, %r736, 30;
	shf.l.wrap.b32 	%r402, %r737, %r736, 2;
	shl.b32 	%r403, %r737, 2;
	shr.u32 	%r404, %r402, 31;
	add.s32 	%r405, %r404, %r401;
	neg.s32 	%r406, %r405;
	selp.b32 	%r738, %r406, %r405, %p50;
	xor.b32  	%r407, %r402, %r2;
	shr.s32 	%r408, %r402, 31;
	xor.b32  	%r409, %r408, %r402;
	xor.b32  	%r410, %r408, %r403;
	cvt.u64.u32 	%rd217, %r409;
	shl.b64 	%rd218, %rd217, 32;
	cvt.u64.u32 	%rd219, %r410;
	or.b64  	%rd220, %rd218, %rd219;
	cvt.rn.f64.s64 	%fd28, %rd220;
	mul.f64 	%fd29, %fd28, 0d3BF921FB54442D19;
	cvt.rn.f32.f64 	%f196, %fd29;
	neg.f32 	%f197, %f196;
	setp.lt.s32 	%p51, %r407, 0;
	selp.f32 	%f440, %f197, %f196, %p51;
$L__BB2_50:
	ld.param.u64 	%rd345, [_Z10to3d_pointPfS__param_1];
	setp.ltu.f32 	%p52, %f25, 0f47CE4780;
	add.s32 	%r411, %r738, 1;
	mul.rn.f32 	%f198, %f440, %f440;
	and.b32  	%r412, %r738, 1;
	setp.eq.b32 	%p53, %r412, 1;
	selp.f32 	%f199, %f440, 0f3F800000, %p53;
	fma.rn.f32 	%f200, %f198, %f199, 0f00000000;
	fma.rn.f32 	%f201, %f198, 0f37CBAC00, 0fBAB607ED;
	selp.f32 	%f202, 0fB94D4153, %f201, %p53;
	selp.f32 	%f203, 0f3C0885E4, 0f3D2AAABB, %p53;
	fma.rn.f32 	%f204, %f202, %f198, %f203;
	selp.f32 	%f205, 0fBE2AAAA8, 0fBEFFFFFF, %p53;
	fma.rn.f32 	%f206, %f204, %f198, %f205;
	fma.rn.f32 	%f207, %f206, %f200, %f199;
	and.b32  	%r413, %r411, 2;
	setp.eq.s32 	%p54, %r413, 0;
	mov.f32 	%f208, 0f00000000;
	sub.f32 	%f209, %f208, %f207;
	selp.f32 	%f210, %f207, %f209, %p54;
	mul.f32 	%f211, %f22, %f29;
	mul.f32 	%f212, %f211, %f210;
	mov.u32 	%r414, %nctaid.x;
	shl.b32 	%r415, %r414, 8;
	add.s32 	%r416, %r4, %r415;
	shl.b32 	%r417, %r416, 2;
	cvta.to.global.u64 	%rd221, %rd345;
	mul.wide.s32 	%rd222, %r417, 4;
	add.s64 	%rd223, %rd221, %rd222;
	st.global.f32 	[%rd223], %f212;
	mov.u32 	%r742, %r750;
	mov.f32 	%f441, %f443;
	@%p52 bra 	$L__BB2_58;
	setp.eq.f32 	%p55, %f25, 0f7F800000;
	@%p55 bra 	$L__BB2_57;
	mov.b64 	%rd373, 0;
	mov.b32 	%r739, 0;
	mov.u64 	%rd371, __cudart_i2opi_f;
	mov.b32 	%r420, %f23;
	shl.b32 	%r421, %r420, 8;
	or.b32  	%r422, %r421, -2147483648;
	mov.u64 	%rd372, %rd3;
$L__BB2_53:
	.pragma "nounroll";
	ld.global.nc.u32 	%r419, [%rd371];
	mad.wide.u32 	%rd226, %r419, %r422, %rd373;
	shr.u64 	%rd373, %rd226, 32;
	st.local.u32 	[%rd372], %rd226;
	add.s32 	%r739, %r739, 1;
	add.s64 	%rd372, %rd372, 4;
	add.s64 	%rd371, %rd371, 4;
	setp.ne.s32 	%p56, %r739, 6;
	@%p56 bra 	$L__BB2_53;
	mov.b32 	%r423, %f23;
	shr.u32 	%r424, %r423, 23;
	st.local.u32 	[%rd3+24], %rd373;
	and.b32  	%r86, %r424, 31;
	and.b32  	%r425, %r424, 224;
	add.s32 	%r426, %r425, -128;
	shr.u32 	%r427, %r426, 5;
	mul.wide.u32 	%rd227, %r427, 4;
	sub.s64 	%rd62, %rd3, %rd227;
	ld.local.u32 	%r740, [%rd62+24];
	ld.local.u32 	%r741, [%rd62+20];
	setp.eq.s32 	%p57, %r86, 0;
	@%p57 bra 	$L__BB2_56;
	shf.l.wrap.b32 	%r740, %r741, %r740, %r86;
	ld.local.u32 	%r428, [%rd62+16];
	shf.l.wrap.b32 	%r741, %r428, %r741, %r86;
$L__BB2_56:
	shr.u32 	%r429, %r740, 30;
	shf.l.wrap.b32 	%r430, %r741, %r740, 2;
	shl.b32 	%r431, %r741, 2;
	shr.u32 	%r432, %r430, 31;
	add.s32 	%r433, %r432, %r429;
	neg.s32 	%r434, %r433;
	mov.b32 	%r435, %f23;
	setp.lt.s32 	%p58, %r435, 0;
	selp.b32 	%r742, %r434, %r433, %p58;
	xor.b32  	%r436, %r430, %r435;
	shr.s32 	%r437, %r430, 31;
	xor.b32  	%r438, %r437, %r430;
	xor.b32  	%r439, %r437, %r431;
	cvt.u64.u32 	%rd228, %r438;
	shl.b64 	%rd229, %rd228, 32;
	cvt.u64.u32 	%rd230, %r439;
	or.b64  	%rd231, %rd229, %rd230;
	cvt.rn.f64.s64 	%fd30, %rd231;
	mul.f64 	%fd31, %fd30, 0d3BF921FB54442D19;
	cvt.rn.f32.f64 	%f213, %fd31;
	neg.f32 	%f214, %f213;
	setp.lt.s32 	%p59, %r436, 0;
	selp.f32 	%f441, %f214, %f213, %p59;
	bra.uni 	$L__BB2_58;
$L__BB2_57:
	mov.f32 	%f215, 0f00000000;
	mul.rn.f32 	%f441, %f23, %f215;
	mov.b32 	%r742, 0;
$L__BB2_58:
	mul.rn.f32 	%f216, %f441, %f441;
	and.b32  	%r441, %r742, 1;
	setp.eq.b32 	%p60, %r441, 1;
	selp.f32 	%f217, 0f3F800000, %f441, %p60;
	fma.rn.f32 	%f218, %f216, %f217, 0f00000000;
	fma.rn.f32 	%f219, %f216, 0f37CBAC00, 0fBAB607ED;
	selp.f32 	%f220, %f219, 0fB94D4153, %p60;
	selp.f32 	%f221, 0f3D2AAABB, 0f3C0885E4, %p60;
	fma.rn.f32 	%f222, %f220, %f216, %f221;
	selp.f32 	%f223, 0fBEFFFFFF, 0fBE2AAAA8, %p60;
	fma.rn.f32 	%f224, %f222, %f216, %f223;
	fma.rn.f32 	%f225, %f224, %f218, %f217;
	and.b32  	%r442, %r742, 2;
	setp.eq.s32 	%p61, %r442, 0;
	mov.f32 	%f226, 0f00000000;
	sub.f32 	%f227, %f226, %f225;
	selp.f32 	%f35, %f225, %f227, %p61;
	mov.u32 	%r746, %r786;
	mov.f32 	%f442, %f452;
	@%p1 bra 	$L__BB2_64;
	mov.b64 	%rd376, 0;
	mov.b32 	%r743, 0;
	mov.u64 	%rd374, __cudart_i2opi_f;
	shl.b32 	%r445, %r2, 8;
	or.b32  	%r446, %r445, -2147483648;
	mov.u64 	%rd375, %rd2;
$L__BB2_60:
	.pragma "nounroll";
	ld.global.nc.u32 	%r444, [%rd374];
	mad.wide.u32 	%rd234, %r444, %r446, %rd376;
	shr.u64 	%rd376, %rd234, 32;
	st.local.u32 	[%rd375], %rd234;
	add.s32 	%r743, %r743, 1;
	add.s64 	%rd375, %rd375, 4;
	add.s64 	%rd374, %rd374, 4;
	setp.ne.s32 	%p62, %r743, 6;
	@%p62 bra 	$L__BB2_60;
	setp.eq.s32 	%p63, %r3, 0;
	st.local.u32 	[%rd2+24], %rd376;
	ld.local.u32 	%r744, [%rd27+24];
	ld.local.u32 	%r745, [%rd27+20];
	@%p63 bra 	$L__BB2_63;
	shf.l.wrap.b32 	%r744, %r745, %r744, %r3;
	ld.local.u32 	%r447, [%rd27+16];
	shf.l.wrap.b32 	%r745, %r447, %r745, %r3;
$L__BB2_63:
	setp.lt.s32 	%p64, %r2, 0;
	shr.u32 	%r448, %r744, 30;
	shf.l.wrap.b32 	%r449, %r745, %r744, 2;
	shl.b32 	%r450, %r745, 2;
	shr.u32 	%r451, %r449, 31;
	add.s32 	%r452, %r451, %r448;
	neg.s32 	%r453, %r452;
	selp.b32 	%r746, %r453, %r452, %p64;
	xor.b32  	%r454, %r449, %r2;
	shr.s32 	%r455, %r449, 31;
	xor.b32  	%r456, %r455, %r449;
	xor.b32  	%r457, %r455, %r450;
	cvt.u64.u32 	%rd235, %r456;
	shl.b64 	%rd236, %rd235, 32;
	cvt.u64.u32 	%rd237, %r457;
	or.b64  	%rd238, %rd236, %rd237;
	cvt.rn.f64.s64 	%fd32, %rd238;
	mul.f64 	%fd33, %fd32, 0d3BF921FB54442D19;
	cvt.rn.f32.f64 	%f228, %fd33;
	neg.f32 	%f229, %f228;
	setp.lt.s32 	%p65, %r454, 0;
	selp.f32 	%f442, %f229, %f228, %p65;
$L__BB2_64:
	ld.param.u64 	%rd346, [_Z10to3d_pointPfS__param_1];
	abs.f32 	%f38, %f23;
	setp.ltu.f32 	%p66, %f38, 0f47CE4780;
	mul.rn.f32 	%f230, %f442, %f442;
	and.b32  	%r458, %r746, 1;
	setp.eq.b32 	%p67, %r458, 1;
	selp.f32 	%f231, 0f3F800000, %f442, %p67;
	fma.rn.f32 	%f232, %f230, %f231, 0f00000000;
	fma.rn.f32 	%f233, %f230, 0f37CBAC00, 0fBAB607ED;
	selp.f32 	%f234, %f233, 0fB94D4153, %p67;
	selp.f32 	%f235, 0f3D2AAABB, 0f3C0885E4, %p67;
	fma.rn.f32 	%f236, %f234, %f230, %f235;
	selp.f32 	%f237, 0fBEFFFFFF, 0fBE2AAAA8, %p67;
	fma.rn.f32 	%f238, %f236, %f230, %f237;
	fma.rn.f32 	%f239, %f238, %f232, %f231;
	and.b32  	%r459, %r746, 2;
	setp.eq.s32 	%p68, %r459, 0;
	mov.f32 	%f240, 0f00000000;
	sub.f32 	%f241, %f240, %f239;
	selp.f32 	%f242, %f239, %f241, %p68;
	mul.f32 	%f243, %f22, %f35;
	mul.f32 	%f244, %f243, %f242;
	cvta.to.global.u64 	%rd239, %rd346;
	mov.u32 	%r460, %nctaid.x;
	shl.b32 	%r461, %r460, 8;
	add.s32 	%r462, %r4, %r461;
	shl.b32 	%r463, %r462, 2;
	mul.wide.s32 	%rd240, %r463, 4;
	add.s64 	%rd69, %rd239, %rd240;
	st.global.f32 	[%rd69+4], %f244;
	@%p66 bra 	$L__BB2_72;
	setp.eq.f32 	%p69, %f38, 0f7F800000;
	@%p69 bra 	$L__BB2_71;
	mov.b32 	%r105, %f23;
	mov.b64 	%rd379, 0;
	mov.b32 	%r747, 0;
	mov.u64 	%rd377, __cudart_i2opi_f;
	shl.b32 	%r466, %r105, 8;
	or.b32  	%r467, %r466, -2147483648;
	mov.u64 	%rd378, %rd1;
$L__BB2_67:
	.pragma "nounroll";
	ld.global.nc.u32 	%r465, [%rd377];
	mad.wide.u32 	%rd243, %r465, %r467, %rd379;
	shr.u64 	%rd379, %rd243, 32;
	st.local.u32 	[%rd378], %rd243;
	add.s32 	%r747, %r747, 1;
	add.s64 	%rd378, %rd378, 4;
	add.s64 	%rd377, %rd377, 4;
	setp.ne.s32 	%p70, %r747, 6;
	@%p70 bra 	$L__BB2_67;
	shr.u32 	%r468, %r105, 23;
	st.local.u32 	[%rd1+24], %rd379;
	and.b32  	%r108, %r468, 31;
	and.b32  	%r469, %r468, 224;
	add.s32 	%r470, %r469, -128;
	shr.u32 	%r471, %r470, 5;
	mul.wide.u32 	%rd244, %r471, 4;
	sub.s64 	%rd76, %rd1, %rd244;
	ld.local.u32 	%r748, [%rd76+24];
	ld.local.u32 	%r749, [%rd76+20];
	setp.eq.s32 	%p71, %r108, 0;
	@%p71 bra 	$L__BB2_70;
	shf.l.wrap.b32 	%r748, %r749, %r748, %r108;
	ld.local.u32 	%r472, [%rd76+16];
	shf.l.wrap.b32 	%r749, %r472, %r749, %r108;
$L__BB2_70:
	shr.u32 	%r473, %r748, 30;
	shf.l.wrap.b32 	%r474, %r749, %r748, 2;
	shl.b32 	%r475, %r749, 2;
	shr.u32 	%r476, %r474, 31;
	add.s32 	%r477, %r476, %r473;
	neg.s32 	%r478, %r477;
	setp.lt.s32 	%p72, %r105, 0;
	selp.b32 	%r750, %r478, %r477, %p72;
	xor.b32  	%r479, %r474, %r105;
	shr.s32 	%r480, %r474, 31;
	xor.b32  	%r481, %r480, %r474;
	xor.b32  	%r482, %r480, %r475;
	cvt.u64.u32 	%rd245, %r481;
	shl.b64 	%rd246, %rd245, 32;
	cvt.u64.u32 	%rd247, %r482;
	or.b64  	%rd248, %rd246, %rd247;
	cvt.rn.f64.s64 	%fd34, %rd248;
	mul.f64 	%fd35, %fd34, 0d3BF921FB54442D19;
	cvt.rn.f32.f64 	%f245, %fd35;
	neg.f32 	%f246, %f245;
	setp.lt.s32 	%p73, %r479, 0;
	selp.f32 	%f443, %f246, %f245, %p73;
	bra.uni 	$L__BB2_72;
$L__BB2_71:
	mov.f32 	%f247, 0f00000000;
	mul.rn.f32 	%f443, %f23, %f247;
	mov.b32 	%r750, 0;
$L__BB2_72:
	ld.param.u64 	%rd341, [_Z10to3d_pointPfS__param_0];
	add.s32 	%r484, %r750, 1;
	mul.rn.f32 	%f248, %f443, %f443;
	and.b32  	%r485, %r750, 1;
	setp.eq.b32 	%p74, %r485, 1;
	selp.f32 	%f249, %f443, 0f3F800000, %p74;
	fma.rn.f32 	%f250, %f248, %f249, 0f00000000;
	fma.rn.f32 	%f251, %f248, 0f37CBAC00, 0fBAB607ED;
	selp.f32 	%f252, 0fB94D4153, %f251, %p74;
	selp.f32 	%f253, 0f3C0885E4, 0f3D2AAABB, %p74;
	fma.rn.f32 	%f254, %f252, %f248, %f253;
	selp.f32 	%f255, 0fBE2AAAA8, 0fBEFFFFFF, %p74;
	fma.rn.f32 	%f256, %f254, %f248, %f255;
	fma.rn.f32 	%f257, %f256, %f250, %f249;
	and.b32  	%r486, %r484, 2;
	setp.eq.s32 	%p75, %r486, 0;
	mov.f32 	%f258, 0f00000000;
	sub.f32 	%f259, %f258, %f257;
	selp.f32 	%f260, %f257, %f259, %p75;
	mul.f32 	%f261, %f22, %f260;
	st.global.f32 	[%rd69+8], %f261;
	mov.b32 	%r487, 1065353216;
	st.global.u32 	[%rd69+12], %r487;
	add.s32 	%r488, %r1, 16;
	mov.u32 	%r489, %nctaid.x;
	shl.b32 	%r490, %r489, 9;
	add.s32 	%r117, %r4, %r490;
	cvta.to.global.u64 	%rd249, %rd341;
	mul.wide.s32 	%rd250, %r117, 4;
	add.s64 	%rd251, %rd249, %rd250;
	ld.global.f32 	%f262, [%rd251];
	mul.f32 	%f42, %f262, 0f43000000;
	cvt.rn.f64.u32 	%fd36, %r488;
	add.f64 	%fd37, %fd36, 0d3FE0000000000000;
	div.rn.f64 	%fd38, %fd37, %fd1;
	mul.f64 	%fd39, %fd38, 0d400921FB54442D18;
	cvt.rn.f32.f64 	%f43, %fd39;
	mul.f32 	%f263, %f43, 0f3F22F983;
	cvt.rni.s32.f32 	%r770, %f263;
	cvt.rn.f32.s32 	%f264, %r770;
	fma.rn.f32 	%f265, %f264, 0fBFC90FDA, %f43;
	fma.rn.f32 	%f266, %f264, 0fB3A22168, %f265;
	fma.rn.f32 	%f448, %f264, 0fA7C234C5, %f266;
	abs.f32 	%f45, %f43;
	setp.ltu.f32 	%p76, %f45, 0f47CE4780;
	mov.u32 	%r754, %r770;
	mov.f32 	%f444, %f448;
	@%p76 bra 	$L__BB2_80;
	setp.eq.f32 	%p77, %f45, 0f7F800000;
	@%p77 bra 	$L__BB2_79;
	mov.b64 	%rd382, 0;
	mov.b32 	%r751, 0;
	mov.u64 	%rd380, __cudart_i2opi_f;
	mov.b32 	%r493, %f43;
	shl.b32 	%r494, %r493, 8;
	or.b32  	%r495, %r494, -2147483648;
	mov.u64 	%rd381, %rd5;
$L__BB2_75:
	.pragma "nounroll";
	ld.global.nc.u32 	%r492, [%rd380];
	mad.wide.u32 	%rd254, %r492, %r495, %rd382;
	shr.u64 	%rd382, %rd254, 32;
	st.local.u32 	[%rd381], %rd254;
	add.s32 	%r751, %r751, 1;
	add.s64 	%rd381, %rd381, 4;
	add.s64 	%rd380, %rd380, 4;
	setp.ne.s32 	%p78, %r751, 6;
	@%p78 bra 	$L__BB2_75;
	mov.b32 	%r496, %f43;
	shr.u32 	%r497, %r496, 23;
	st.local.u32 	[%rd5+24], %rd382;
	and.b32  	%r121, %r497, 31;
	and.b32  	%r498, %r497, 224;
	add.s32 	%r499, %r498, -128;
	shr.u32 	%r500, %r499, 5;
	mul.wide.u32 	%rd255, %r500, 4;
	sub.s64 	%rd83, %rd5, %rd255;
	ld.local.u32 	%r752, [%rd83+24];
	ld.local.u32 	%r753, [%rd83+20];
	setp.eq.s32 	%p79, %r121, 0;
	@%p79 bra 	$L__BB2_78;
	shf.l.wrap.b32 	%r752, %r753, %r752, %r121;
	ld.local.u32 	%r501, [%rd83+16];
	shf.l.wrap.b32 	%r753, %r501, %r753, %r121;
$L__BB2_78:
	shr.u32 	%r502, %r752, 30;
	shf.l.wrap.b32 	%r503, %r753, %r752, 2;
	shl.b32 	%r504, %r753, 2;
	shr.u32 	%r505, %r503, 31;
	add.s32 	%r506, %r505, %r502;
	neg.s32 	%r507, %r506;
	mov.b32 	%r508, %f43;
	setp.lt.s32 	%p80, %r508, 0;
	selp.b32 	%r754, %r507, %r506, %p80;
	xor.b32  	%r509, %r503, %r508;
	shr.s32 	%r510, %r503, 31;
	xor.b32  	%r511, %r510, %r503;
	xor.b32  	%r512, %r510, %r504;
	cvt.u64.u32 	%rd256, %r511;
	shl.b64 	%rd257, %rd256, 32;
	cvt.u64.u32 	%rd258, %r512;
	or.b64  	%rd259, %rd257, %rd258;
	cvt.rn.f64.s64 	%fd40, %rd259;
	mul.f64 	%fd41, %fd40, 0d3BF921FB54442D19;
	cvt.rn.f32.f64 	%f267, %fd41;
	neg.f32 	%f268, %f267;
	setp.lt.s32 	%p81, %r509, 0;
	selp.f32 	%f444, %f268, %f267, %p81;
	bra.uni 	$L__BB2_80;
$L__BB2_79:
	mov.f32 	%f269, 0f00000000;
	mul.rn.f32 	%f444, %f43, %f269;
	mov.b32 	%r754, 0;
$L__BB2_80:
	mul.rn.f32 	%f270, %f444, %f444;
	and.b32  	%r514, %r754, 1;
	setp.eq.b32 	%p82, %r514, 1;
	selp.f32 	%f271, 0f3F800000, %f444, %p82;
	fma.rn.f32 	%f272, %f270, %f271, 0f00000000;
	fma.rn.f32 	%f273, %f270, 0f37CBAC00, 0fBAB607ED;
	selp.f32 	%f274, %f273, 0fB94D4153, %p82;
	selp.f32 	%f275, 0f3D2AAABB, 0f3C0885E4, %p82;
	fma.rn.f32 	%f276, %f274, %f270, %f275;
	selp.f32 	%f277, 0fBEFFFFFF, 0fBE2AAAA8, %p82;
	fma.rn.f32 	%f278, %f276, %f270, %f277;
	fma.rn.f32 	%f279, %f278, %f272, %f271;
	and.b32  	%r515, %r754, 2;
	setp.eq.s32 	%p83, %r515, 0;
	mov.f32 	%f280, 0f00000000;
	sub.f32 	%f281, %f280, %f279;
	selp.f32 	%f49, %f279, %f281, %p83;
	mov.u32 	%r758, %r786;
	mov.f32 	%f445, %f452;
	@%p1 bra 	$L__BB2_86;
	mov.b64 	%rd385, 0;
	mov.b32 	%r755, 0;
	mov.u64 	%rd383, __cudart_i2opi_f;
	shl.b32 	%r518, %r2, 8;
	or.b32  	%r519, %r518, -2147483648;
	mov.u64 	%rd384, %rd4;
$L__BB2_82:
	.pragma "nounroll";
	ld.global.nc.u32 	%r517, [%rd383];
	mad.wide.u32 	%rd262, %r517, %r519, %rd385;
	shr.u64 	%rd385, %rd262, 32;
	st.local.u32 	[%rd384], %rd262;
	add.s32 	%r755, %r755, 1;
	add.s64 	%rd384, %rd384, 4;
	add.s64 	%rd383, %rd383, 4;
	setp.ne.s32 	%p84, %r755, 6;
	@%p84 bra 	$L__BB2_82;
	setp.eq.s32 	%p85, %r3, 0;
	st.local.u32 	[%rd4+24], %rd385;
	shr.u32 	%r520, %r2, 23;
	and.b32  	%r521, %r520, 224;
	add.s32 	%r522, %r521, -128;
	shr.u32 	%r523, %r522, 5;
	mul.wide.u32 	%rd263, %r523, 4;
	sub.s64 	%rd90, %rd4, %rd263;
	ld.local.u32 	%r756, [%rd90+24];
	ld.local.u32 	%r757, [%rd90+20];
	@%p85 bra 	$L__BB2_85;
	shf.l.wrap.b32 	%r756, %r757, %r756, %r3;
	ld.local.u32 	%r524, [%rd90+16];
	shf.l.wrap.b32 	%r757, %r524, %r757, %r3;
$L__BB2_85:
	setp.lt.s32 	%p86, %r2, 0;
	shr.u32 	%r525, %r756, 30;
	shf.l.wrap.b32 	%r526, %r757, %r756, 2;
	shl.b32 	%r527, %r757, 2;
	shr.u32 	%r528, %r526, 31;
	add.s32 	%r529, %r528, %r525;
	neg.s32 	%r530, %r529;
	selp.b32 	%r758, %r530, %r529, %p86;
	xor.b32  	%r531, %r526, %r2;
	shr.s32 	%r532, %r526, 31;
	xor.b32  	%r533, %r532, %r526;
	xor.b32  	%r534, %r532, %r527;
	cvt.u64.u32 	%rd264, %r533;
	shl.b64 	%rd265, %rd264, 32;
	cvt.u64.u32 	%rd266, %r534;
	or.b64  	%rd267, %rd265, %rd266;
	cvt.rn.f64.s64 	%fd42, %rd267;
	mul.f64 	%fd43, %fd42, 0d3BF921FB54442D19;
	cvt.rn.f32.f64 	%f282, %fd43;
	neg.f32 	%f283, %f282;
	setp.lt.s32 	%p87, %r531, 0;
	selp.f32 	%f445, %f283, %f282, %p87;
$L__BB2_86:
	ld.param.u64 	%rd347, [_Z10to3d_pointPfS__param_1];
	setp.ltu.f32 	%p88, %f45, 0f47CE4780;
	add.s32 	%r535, %r758, 1;
	mul.rn.f32 	%f284, %f445, %f445;
	and.b32  	%r536, %r758, 1;
	setp.eq.b32 	%p89, %r536, 1;
	selp.f32 	%f285, %f445, 0f3F800000, %p89;
	fma.rn.f32 	%f286, %f284, %f285, 0f00000000;
	fma.rn.f32 	%f287, %f284, 0f37CBAC00, 0fBAB607ED;
	selp.f32 	%f288, 0fB94D4153, %f287, %p89;
	selp.f32 	%f289, 0f3C0885E4, 0f3D2AAABB, %p89;
	fma.rn.f32 	%f290, %f288, %f284, %f289;
	selp.f32 	%f291, 0fBE2AAAA8, 0fBEFFFFFF, %p89;
	fma.rn.f32 	%f292, %f290, %f284, %f291;
	fma.rn.f32 	%f293, %f292, %f286, %f285;
	and.b32  	%r537, %r535, 2;
	setp.eq.s32 	%p90, %r537, 0;
	mov.f32 	%f294, 0f00000000;
	sub.f32 	%f295, %f294, %f293;
	selp.f32 	%f296, %f293, %f295, %p90;
	mul.f32 	%f297, %f42, %f49;
	mul.f32 	%f298, %f297, %f296;
	shl.b32 	%r538, %r117, 2;
	cvta.to.global.u64 	%rd268, %rd347;
	mul.wide.s32 	%rd269, %r538, 4;
	add.s64 	%rd270, %rd268, %rd269;
	st.global.f32 	[%rd270], %f298;
	mov.u32 	%r762, %r770;
	mov.f32 	%f446, %f448;
	@%p88 bra 	$L__BB2_94;
	setp.eq.f32 	%p91, %f45, 0f7F800000;
	@%p91 bra 	$L__BB2_93;
	mov.b64 	%rd388, 0;
	mov.b32 	%r759, 0;
	mov.u64 	%rd386, __cudart_i2opi_f;
	mov.b32 	%r541, %f43;
	shl.b32 	%r542, %r541, 8;
	or.b32  	%r543, %r542, -2147483648;
	mov.u64 	%rd387, %rd3;
$L__BB2_89:
	.pragma "nounroll";
	ld.global.nc.u32 	%r540, [%rd386];
	mad.wide.u32 	%rd273, %r540, %r543, %rd388;
	shr.u64 	%rd388, %rd273, 32;
	st.local.u32 	[%rd387], %rd273;
	add.s32 	%r759, %r759, 1;
	add.s64 	%rd387, %rd387, 4;
	add.s64 	%rd386, %rd386, 4;
	setp.ne.s32 	%p92, %r759, 6;
	@%p92 bra 	$L__BB2_89;
	mov.b32 	%r544, %f43;
	shr.u32 	%r545, %r544, 23;
	st.local.u32 	[%rd3+24], %rd388;
	and.b32  	%r142, %r545, 31;
	and.b32  	%r546, %r545, 224;
	add.s32 	%r547, %r546, -128;
	shr.u32 	%r548, %r547, 5;
	mul.wide.u32 	%rd274, %r548, 4;
	sub.s64 	%rd97, %rd3, %rd274;
	ld.local.u32 	%r760, [%rd97+24];
	ld.local.u32 	%r761, [%rd97+20];
	setp.eq.s32 	%p93, %r142, 0;
	@%p93 bra 	$L__BB2_92;
	shf.l.wrap.b32 	%r760, %r761, %r760, %r142;
	ld.local.u32 	%r549, [%rd97+16];
	shf.l.wrap.b32 	%r761, %r549, %r761, %r142;
$L__BB2_92:
	shr.u32 	%r550, %r760, 30;
	shf.l.wrap.b32 	%r551, %r761, %r760, 2;
	shl.b32 	%r552, %r761, 2;
	shr.u32 	%r553, %r551, 31;
	add.s32 	%r554, %r553, %r550;
	neg.s32 	%r555, %r554;
	mov.b32 	%r556, %f43;
	setp.lt.s32 	%p94, %r556, 0;
	selp.b32 	%r762, %r555, %r554, %p94;
	xor.b32  	%r557, %r551, %r556;
	shr.s32 	%r558, %r551, 31;
	xor.b32  	%r559, %r558, %r551;
	xor.b32  	%r560, %r558, %r552;
	cvt.u64.u32 	%rd275, %r559;
	shl.b64 	%rd276, %rd275, 32;
	cvt.u64.u32 	%rd277, %r560;
	or.b64  	%rd278, %rd276, %rd277;
	cvt.rn.f64.s64 	%fd44, %rd278;
	mul.f64 	%fd45, %fd44, 0d3BF921FB54442D19;
	cvt.rn.f32.f64 	%f299, %fd45;
	neg.f32 	%f300, %f299;
	setp.lt.s32 	%p95, %r557, 0;
	selp.f32 	%f446, %f300, %f299, %p95;
	bra.uni 	$L__BB2_94;
$L__BB2_93:
	mov.f32 	%f301, 0f00000000;
	mul.rn.f32 	%f446, %f43, %f301;
	mov.b32 	%r762, 0;
$L__BB2_94:
	mul.rn.f32 	%f302, %f446, %f446;
	and.b32  	%r562, %r762, 1;
	setp.eq.b32 	%p96, %r562, 1;
	selp.f32 	%f303, 0f3F800000, %f446, %p96;
	fma.rn.f32 	%f304, %f302, %f303, 0f00000000;
	fma.rn.f32 	%f305, %f302, 0f37CBAC00, 0fBAB607ED;
	selp.f32 	%f306, %f305, 0fB94D4153, %p96;
	selp.f32 	%f307, 0f3D2AAABB, 0f3C0885E4, %p96;
	fma.rn.f32 	%f308, %f306, %f302, %f307;
	selp.f32 	%f309, 0fBEFFFFFF, 0fBE2AAAA8, %p96;
	fma.rn.f32 	%f310, %f308, %f302, %f309;
	fma.rn.f32 	%f311, %f310, %f304, %f303;
	and.b32  	%r563, %r762, 2;
	setp.eq.s32 	%p97, %r563, 0;
	mov.f32 	%f312, 0f00000000;
	sub.f32 	%f313, %f312, %f311;
	selp.f32 	%f55, %f311, %f313, %p97;
	mov.u32 	%r766, %r786;
	mov.f32 	%f447, %f452;
	@%p1 bra 	$L__BB2_100;
	mov.b64 	%rd391, 0;
	mov.b32 	%r763, 0;
	mov.u64 	%rd389, __cudart_i2opi_f;
	shl.b32 	%r566, %r2, 8;
	or.b32  	%r567, %r566, -2147483648;
	mov.u64 	%rd390, %rd2;
$L__BB2_96:
	.pragma "nounroll";
	ld.global.nc.u32 	%r565, [%rd389];
	mad.wide.u32 	%rd281, %r565, %r567, %rd391;
	shr.u64 	%rd391, %rd281, 32;
	st.local.u32 	[%rd390], %rd281;
	add.s32 	%r763, %r763, 1;
	add.s64 	%rd390, %rd390, 4;
	add.s64 	%rd389, %rd389, 4;
	setp.ne.s32 	%p98, %r763, 6;
	@%p98 bra 	$L__BB2_96;
	setp.eq.s32 	%p99, %r3, 0;
	st.local.u32 	[%rd2+24], %rd391;
	ld.local.u32 	%r764, [%rd27+24];
	ld.local.u32 	%r765, [%rd27+20];
	@%p99 bra 	$L__BB2_99;
	shf.l.wrap.b32 	%r764, %r765, %r764, %r3;
	ld.local.u32 	%r568, [%rd27+16];
	shf.l.wrap.b32 	%r765, %r568, %r765, %r3;
$L__BB2_99:
	setp.lt.s32 	%p100, %r2, 0;
	shr.u32 	%r569, %r764, 30;
	shf.l.wrap.b32 	%r570, %r765, %r764, 2;
	shl.b32 	%r571, %r765, 2;
	shr.u32 	%r572, %r570, 31;
	add.s32 	%r573, %r572, %r569;
	neg.s32 	%r574, %r573;
	selp.b32 	%r766, %r574, %r573, %p100;
	xor.b32  	%r575, %r570, %r2;
	shr.s32 	%r576, %r570, 31;
	xor.b32  	%r577, %r576, %r570;
	xor.b32  	%r578, %r576, %r571;
	cvt.u64.u32 	%rd282, %r577;
	shl.b64 	%rd283, %rd282, 32;
	cvt.u64.u32 	%rd284, %r578;
	or.b64  	%rd285, %rd283, %rd284;
	cvt.rn.f64.s64 	%fd46, %rd285;
	mul.f64 	%fd47, %fd46, 0d3BF921FB54442D19;
	cvt.rn.f32.f64 	%f314, %fd47;
	neg.f32 	%f315, %f314;
	setp.lt.s32 	%p101, %r575, 0;
	selp.f32 	%f447, %f315, %f314, %p101;
$L__BB2_100:
	ld.param.u64 	%rd348, [_Z10to3d_pointPfS__param_1];
	setp.ltu.f32 	%p102, %f45, 0f47CE4780;
	mul.rn.f32 	%f316, %f447, %f447;
	and.b32  	%r579, %r766, 1;
	setp.eq.b32 	%p103, %r579, 1;
	selp.f32 	%f317, 0f3F800000, %f447, %p103;
	fma.rn.f32 	%f318, %f316, %f317, 0f00000000;
	fma.rn.f32 	%f319, %f316, 0f37CBAC00, 0fBAB607ED;
	selp.f32 	%f320, %f319, 0fB94D4153, %p103;
	selp.f32 	%f321, 0f3D2AAABB, 0f3C0885E4, %p103;
	fma.rn.f32 	%f322, %f320, %f316, %f321;
	selp.f32 	%f323, 0fBEFFFFFF, 0fBE2AAAA8, %p103;
	fma.rn.f32 	%f324, %f322, %f316, %f323;
	fma.rn.f32 	%f325, %f324, %f318, %f317;
	and.b32  	%r580, %r766, 2;
	setp.eq.s32 	%p104, %r580, 0;
	mov.f32 	%f326, 0f00000000;
	sub.f32 	%f327, %f326, %f325;
	selp.f32 	%f328, %f325, %f327, %p104;
	mul.f32 	%f329, %f42, %f55;
	mul.f32 	%f330, %f329, %f328;
	cvta.to.global.u64 	%rd286, %rd348;
	shl.b32 	%r581, %r117, 2;
	mul.wide.s32 	%rd287, %r581, 4;
	add.s64 	%rd104, %rd286, %rd287;
	st.global.f32 	[%rd104+4], %f330;
	@%p102 bra 	$L__BB2_108;
	setp.eq.f32 	%p105, %f45, 0f7F800000;
	@%p105 bra 	$L__BB2_107;
	mov.b32 	%r161, %f43;
	mov.b64 	%rd394, 0;
	mov.b32 	%r767, 0;
	mov.u64 	%rd392, __cudart_i2opi_f;
	shl.b32 	%r584, %r161, 8;
	or.b32  	%r585, %r584, -2147483648;
	mov.u64 	%rd393, %rd1;
$L__BB2_103:
	.pragma "nounroll";
	ld.global.nc.u32 	%r583, [%rd392];
	mad.wide.u32 	%rd290, %r583, %r585, %rd394;
	shr.u64 	%rd394, %rd290, 32;
	st.local.u32 	[%rd393], %rd290;
	add.s32 	%r767, %r767, 1;
	add.s64 	%rd393, %rd393, 4;
	add.s64 	%rd392, %rd392, 4;
	setp.ne.s32 	%p106, %r767, 6;
	@%p106 bra 	$L__BB2_103;
	shr.u32 	%r586, %r161, 23;
	st.local.u32 	[%rd1+24], %rd394;
	and.b32  	%r164, %r586, 31;
	and.b32  	%r587, %r586, 224;
	add.s32 	%r588, %r587, -128;
	shr.u32 	%r589, %r588, 5;
	mul.wide.u32 	%rd291, %r589, 4;
	sub.s64 	%rd111, %rd1, %rd291;
	ld.local.u32 	%r768, [%rd111+24];
	ld.local.u32 	%r769, [%rd111+20];
	setp.eq.s32 	%p107, %r164, 0;
	@%p107 bra 	$L__BB2_106;
	shf.l.wrap.b32 	%r768, %r769, %r768, %r164;
	ld.local.u32 	%r590, [%rd111+16];
	shf.l.wrap.b32 	%r769, %r590, %r769, %r164;
$L__BB2_106:
	shr.u32 	%r591, %r768, 30;
	shf.l.wrap.b32 	%r592, %r769, %r768, 2;
	shl.b32 	%r593, %r769, 2;
	shr.u32 	%r594, %r592, 31;
	add.s32 	%r595, %r594, %r591;
	neg.s32 	%r596, %r595;
	setp.lt.s32 	%p108, %r161, 0;
	selp.b32 	%r770, %r596, %r595, %p108;
	xor.b32  	%r597, %r592, %r161;
	shr.s32 	%r598, %r592, 31;
	xor.b32  	%r599, %r598, %r592;
	xor.b32  	%r600, %r598, %r593;
	cvt.u64.u32 	%rd292, %r599;
	shl.b64 	%rd293, %rd292, 32;
	cvt.u64.u32 	%rd294, %r600;
	or.b64  	%rd295, %rd293, %rd294;
	cvt.rn.f64.s64 	%fd48, %rd295;
	mul.f64 	%fd49, %fd48, 0d3BF921FB54442D19;
	cvt.rn.f32.f64 	%f331, %fd49;
	neg.f32 	%f332, %f331;
	setp.lt.s32 	%p109, %r597, 0;
	selp.f32 	%f448, %f332, %f331, %p109;
	bra.uni 	$L__BB2_108;
$L__BB2_107:
	mov.f32 	%f333, 0f00000000;
	mul.rn.f32 	%f448, %f43, %f333;
	mov.b32 	%r770, 0;
$L__BB2_108:
	ld.param.u64 	%rd342, [_Z10to3d_pointPfS__param_0];
	add.s32 	%r602, %r770, 1;
	mul.rn.f32 	%f334, %f448, %f448;
	and.b32  	%r603, %r770, 1;
	setp.eq.b32 	%p110, %r603, 1;
	selp.f32 	%f335, %f448, 0f3F800000, %p110;
	fma.rn.f32 	%f336, %f334, %f335, 0f00000000;
	fma.rn.f32 	%f337, %f334, 0f37CBAC00, 0fBAB607ED;
	selp.f32 	%f338, 0fB94D4153, %f337, %p110;
	selp.f32 	%f339, 0f3C0885E4, 0f3D2AAABB, %p110;
	fma.rn.f32 	%f340, %f338, %f334, %f339;
	selp.f32 	%f341, 0fBE2AAAA8, 0fBEFFFFFF, %p110;
	fma.rn.f32 	%f342, %f340, %f334, %f341;
	fma.rn.f32 	%f343, %f342, %f336, %f335;
	and.b32  	%r604, %r602, 2;
	setp.eq.s32 	%p111, %r604, 0;
	mov.f32 	%f344, 0f00000000;
	sub.f32 	%f345, %f344, %f343;
	selp.f32 	%f346, %f343, %f345, %p111;
	mul.f32 	%f347, %f42, %f346;
	st.global.f32 	[%rd104+8], %f347;
	mov.b32 	%r605, 1065353216;
	st.global.u32 	[%rd104+12], %r605;
	add.s32 	%r606, %r1, 24;
	mov.u32 	%r607, %nctaid.x;
	shl.b32 	%r608, %r607, 8;
	add.s32 	%r173, %r117, %r608;
	cvta.to.global.u64 	%rd296, %rd342;
	mul.wide.s32 	%rd297, %r173, 4;
	add.s64 	%rd298, %rd296, %rd297;
	ld.global.f32 	%f348, [%rd298];
	mul.f32 	%f61, %f348, 0f43000000;
	cvt.rn.f64.u32 	%fd50, %r606;
	add.f64 	%fd51, %fd50, 0d3FE0000000000000;
	div.rn.f64 	%fd52, %fd51, %fd1;
	mul.f64 	%fd53, %fd52, 0d400921FB54442D18;
	cvt.rn.f32.f64 	%f62, %fd53;
	mul.f32 	%f349, %f62, 0f3F22F983;
	cvt.rni.s32.f32 	%r790, %f349;
	cvt.rn.f32.s32 	%f350, %r790;
	fma.rn.f32 	%f351, %f350, 0fBFC90FDA, %f62;
	fma.rn.f32 	%f352, %f350, 0fB3A22168, %f351;
	fma.rn.f32 	%f453, %f350, 0fA7C234C5, %f352;
	abs.f32 	%f64, %f62;
	setp.ltu.f32 	%p112, %f64, 0f47CE4780;
	mov.u32 	%r774, %r790;
	mov.f32 	%f449, %f453;
	@%p112 bra 	$L__BB2_116;
	setp.eq.f32 	%p113, %f64, 0f7F800000;
	@%p113 bra 	$L__BB2_115;
	mov.b32 	%r175, %f62;
	shl.b32 	%r610, %r175, 8;
	or.b32  	%r176, %r610, -2147483648;
	mov.b64 	%rd397, 0;
	mov.b32 	%r771, 0;
	mov.u64 	%rd395, __cudart_i2opi_f;
	mov.u64 	%rd396, %rd5;
$L__BB2_111:
	.pragma "nounroll";
	ld.global.nc.u32 	%r611, [%rd395];
	mad.wide.u32 	%rd301, %r611, %r176, %rd397;
	shr.u64 	%rd397, %rd301, 32;
	st.local.u32 	[%rd396], %rd301;
	add.s32 	%r771, %r771, 1;
	add.s64 	%rd396, %rd396, 4;
	add.s64 	%rd395, %rd395, 4;
	setp.ne.s32 	%p114, %r771, 6;
	@%p114 bra 	$L__BB2_111;
	shr.u32 	%r612, %r175, 23;
	st.local.u32 	[%rd5+24], %rd397;
	and.b32  	%r179, %r612, 31;
	and.b32  	%r613, %r612, 224;
	add.s32 	%r614, %r613, -128;
	shr.u32 	%r615, %r614, 5;
	mul.wide.u32 	%rd302, %r615, 4;
	sub.s64 	%rd118, %rd5, %rd302;
	ld.local.u32 	%r772, [%rd118+24];
	ld.local.u32 	%r773, [%rd118+20];
	setp.eq.s32 	%p115, %r179, 0;
	@%p115 bra 	$L__BB2_114;
	shf.l.wrap.b32 	%r772, %r773, %r772, %r179;
	ld.local.u32 	%r616, [%rd118+16];
	shf.l.wrap.b32 	%r773, %r616, %r773, %r179;
$L__BB2_114:
	shr.u32 	%r617, %r772, 30;
	shf.l.wrap.b32 	%r618, %r773, %r772, 2;
	shl.b32 	%r619, %r773, 2;
	shr.u32 	%r620, %r618, 31;
	add.s32 	%r621, %r620, %r617;
	neg.s32 	%r622, %r621;
	setp.lt.s32 	%p116, %r175, 0;
	selp.b32 	%r774, %r622, %r621, %p116;
	xor.b32  	%r623, %r618, %r175;
	shr.s32 	%r624, %r618, 31;
	xor.b32  	%r625, %r624, %r618;
	xor.b32  	%r626, %r624, %r619;
	cvt.u64.u32 	%rd303, %r625;
	shl.b64 	%rd304, %rd303, 32;
	cvt.u64.u32 	%rd305, %r626;
	or.b64  	%rd306, %rd304, %rd305;
	cvt.rn.f64.s64 	%fd54, %rd306;
	mul.f64 	%fd55, %fd54, 0d3BF921FB54442D19;
	cvt.rn.f32.f64 	%f353, %fd55;
	neg.f32 	%f354, %f353;
	setp.lt.s32 	%p117, %r623, 0;
	selp.f32 	%f449, %f354, %f353, %p117;
	bra.uni 	$L__BB2_116;
$L__BB2_115:
	mov.f32 	%f355, 0f00000000;
	mul.rn.f32 	%f449, %f62, %f355;
	mov.b32 	%r774, 0;
$L__BB2_116:
	shl.b32 	%r628, %r2, 8;
	or.b32  	%r188, %r628, -2147483648;
	mul.rn.f32 	%f356, %f449, %f449;
	and.b32  	%r629, %r774, 1;
	setp.eq.b32 	%p118, %r629, 1;
	selp.f32 	%f357, 0f3F800000, %f449, %p118;
	fma.rn.f32 	%f358, %f356, %f357, 0f00000000;
	fma.rn.f32 	%f359, %f356, 0f37CBAC00, 0fBAB607ED;
	selp.f32 	%f360, %f359, 0fB94D4153, %p118;
	selp.f32 	%f361, 0f3D2AAABB, 0f3C0885E4, %p118;
	fma.rn.f32 	%f362, %f360, %f356, %f361;
	selp.f32 	%f363, 0fBEFFFFFF, 0fBE2AAAA8, %p118;
	fma.rn.f32 	%f364, %f362, %f356, %f363;
	fma.rn.f32 	%f365, %f364, %f358, %f357;
	and.b32  	%r630, %r774, 2;
	setp.eq.s32 	%p119, %r630, 0;
	mov.f32 	%f366, 0f00000000;
	sub.f32 	%f367, %f366, %f365;
	selp.f32 	%f68, %f365, %f367, %p119;
	mov.u32 	%r778, %r786;
	mov.f32 	%f450, %f452;
	@%p1 bra 	$L__BB2_122;
	mov.b64 	%rd400, 0;
	mov.b32 	%r775, 0;
	mov.u64 	%rd398, __cudart_i2opi_f;
	mov.u64 	%rd399, %rd4;
$L__BB2_118:
	.pragma "nounroll";
	ld.global.nc.u32 	%r632, [%rd398];
	mad.wide.u32 	%rd309, %r632, %r188, %rd400;
	shr.u64 	%rd400, %rd309, 32;
	st.local.u32 	[%rd399], %rd309;
	add.s32 	%r775, %r775, 1;
	add.s64 	%rd399, %rd399, 4;
	add.s64 	%rd398, %rd398, 4;
	setp.ne.s32 	%p120, %r775, 6;
	@%p120 bra 	$L__BB2_118;
	setp.eq.s32 	%p121, %r3, 0;
	st.local.u32 	[%rd4+24], %rd400;
	shr.u32 	%r633, %r2, 23;
	and.b32  	%r634, %r633, 224;
	add.s32 	%r635, %r634, -128;
	shr.u32 	%r636, %r635, 5;
	mul.wide.u32 	%rd310, %r636, 4;
	sub.s64 	%rd125, %rd4, %rd310;
	ld.local.u32 	%r776, [%rd125+24];
	ld.local.u32 	%r777, [%rd125+20];
	@%p121 bra 	$L__BB2_121;
	shf.l.wrap.b32 	%r776, %r777, %r776, %r3;
	ld.local.u32 	%r637, [%rd125+16];
	shf.l.wrap.b32 	%r777, %r637, %r777, %r3;
$L__BB2_121:
	setp.lt.s32 	%p122, %r2, 0;
	shr.u32 	%r638, %r776, 30;
	shf.l.wrap.b32 	%r639, %r777, %r776, 2;
	shl.b32 	%r640, %r777, 2;
	shr.u32 	%r641, %r639, 31;
	add.s32 	%r642, %r641, %r638;
	neg.s32 	%r643, %r642;
	selp.b32 	%r778, %r643, %r642, %p122;
	xor.b32  	%r644, %r639, %r2;
	shr.s32 	%r645, %r639, 31;
	xor.b32  	%r646, %r645, %r639;
	xor.b32  	%r647, %r645, %r640;
	cvt.u64.u32 	%rd311, %r646;
	shl.b64 	%rd312, %rd311, 32;
	cvt.u64.u32 	%rd313, %r647;
	or.b64  	%rd314, %rd312, %rd313;
	cvt.rn.f64.s64 	%fd56, %rd314;
	mul.f64 	%fd57, %fd56, 0d3BF921FB54442D19;
	cvt.rn.f32.f64 	%f368, %fd57;
	neg.f32 	%f369, %f368;
	setp.lt.s32 	%p123, %r644, 0;
	selp.f32 	%f450, %f369, %f368, %p123;
$L__BB2_122:
	ld.param.u64 	%rd349, [_Z10to3d_pointPfS__param_1];
	setp.ltu.f32 	%p124, %f64, 0f47CE4780;
	add.s32 	%r648, %r778, 1;
	mul.rn.f32 	%f370, %f450, %f450;
	and.b32  	%r649, %r778, 1;
	setp.eq.b32 	%p125, %r649, 1;
	selp.f32 	%f371, %f450, 0f3F800000, %p125;
	fma.rn.f32 	%f372, %f370, %f371, 0f00000000;
	fma.rn.f32 	%f373, %f370, 0f37CBAC00, 0fBAB607ED;
	selp.f32 	%f374, 0fB94D4153, %f373, %p125;
	selp.f32 	%f375, 0f3C0885E4, 0f3D2AAABB, %p125;
	fma.rn.f32 	%f376, %f374, %f370, %f375;
	selp.f32 	%f377, 0fBE2AAAA8, 0fBEFFFFFF, %p125;
	fma.rn.f32 	%f378, %f376, %f370, %f377;
	fma.rn.f32 	%f379, %f378, %f372, %f371;
	and.b32  	%r650, %r648, 2;
	setp.eq.s32 	%p126, %r650, 0;
	mov.f32 	%f380, 0f00000000;
	sub.f32 	%f381, %f380, %f379;
	selp.f32 	%f382, %f379, %f381, %p126;
	mul.f32 	%f383, %f61, %f68;
	mul.f32 	%f384, %f383, %f382;
	shl.b32 	%r651, %r173, 2;
	cvta.to.global.u64 	%rd315, %rd349;
	mul.wide.s32 	%rd316, %r651, 4;
	add.s64 	%rd126, %rd315, %rd316;
	st.global.f32 	[%rd126], %f384;
	mov.u32 	%r782, %r790;
	mov.f32 	%f451, %f453;
	@%p124 bra 	$L__BB2_130;
	setp.eq.f32 	%p127, %f64, 0f7F800000;
	@%p127 bra 	$L__BB2_129;
	mov.b32 	%r199, %f62;
	shl.b32 	%r653, %r199, 8;
	or.b32  	%r200, %r653, -2147483648;
	mov.b64 	%rd403, 0;
	mov.b32 	%r779, 0;
	mov.u64 	%rd401, __cudart_i2opi_f;
	mov.u64 	%rd402, %rd3;
$L__BB2_125:
	.pragma "nounroll";
	ld.global.nc.u32 	%r654, [%rd401];
	mad.wide.u32 	%rd319, %r654, %r200, %rd403;
	shr.u64 	%rd403, %rd319, 32;
	st.local.u32 	[%rd402], %rd319;
	add.s32 	%r779, %r779, 1;
	add.s64 	%rd402, %rd402, 4;
	add.s64 	%rd401, %rd401, 4;
	setp.ne.s32 	%p128, %r779, 6;
	@%p128 bra 	$L__BB2_125;
	shr.u32 	%r655, %r199, 23;
	st.local.u32 	[%rd3+24], %rd403;
	and.b32  	%r203, %r655, 31;
	and.b32  	%r656, %r655, 224;
	add.s32 	%r657, %r656, -128;
	shr.u32 	%r658, %r657, 5;
	mul.wide.u32 	%rd320, %r658, 4;
	sub.s64 	%rd133, %rd3, %rd320;
	ld.local.u32 	%r780, [%rd133+24];
	ld.local.u32 	%r781, [%rd133+20];
	setp.eq.s32 	%p129, %r203, 0;
	@%p129 bra 	$L__BB2_128;
	shf.l.wrap.b32 	%r780, %r781, %r780, %r203;
	ld.local.u32 	%r659, [%rd133+16];
	shf.l.wrap.b32 	%r781, %r659, %r781, %r203;
$L__BB2_128:
	shr.u32 	%r660, %r780, 30;
	shf.l.wrap.b32 	%r661, %r781, %r780, 2;
	shl.b32 	%r662, %r781, 2;
	shr.u32 	%r663, %r661, 31;
	add.s32 	%r664, %r663, %r660;
	neg.s32 	%r665, %r664;
	setp.lt.s32 	%p130, %r199, 0;
	selp.b32 	%r782, %r665, %r664, %p130;
	xor.b32  	%r666, %r661, %r199;
	shr.s32 	%r667, %r661, 31;
	xor.b32  	%r668, %r667, %r661;
	xor.b32  	%r669, %r667, %r662;
	cvt.u64.u32 	%rd321, %r668;
	shl.b64 	%rd322, %rd321, 32;
	cvt.u64.u32 	%rd323, %r669;
	or.b64  	%rd324, %rd322, %rd323;
	cvt.rn.f64.s64 	%fd58, %rd324;
	mul.f64 	%fd59, %fd58, 0d3BF921FB54442D19;
	cvt.rn.f32.f64 	%f385, %fd59;
	neg.f32 	%f386, %f385;
	setp.lt.s32 	%p131, %r666, 0;
	selp.f32 	%f451, %f386, %f385, %p131;
	bra.uni 	$L__BB2_130;
$L__BB2_129:
	mov.f32 	%f387, 0f00000000;
	mul.rn.f32 	%f451, %f62, %f387;
	mov.b32 	%r782, 0;
$L__BB2_130:
	mul.rn.f32 	%f388, %f451, %f451;
	and.b32  	%r671, %r782, 1;
	setp.eq.b32 	%p132, %r671, 1;
	selp.f32 	%f389, 0f3F800000, %f451, %p132;
	fma.rn.f32 	%f390, %f388, %f389, 0f00000000;
	fma.rn.f32 	%f391, %f388, 0f37CBAC00, 0fBAB607ED;
	selp.f32 	%f392, %f391, 0fB94D4153, %p132;
	selp.f32 	%f393, 0f3D2AAABB, 0f3C0885E4, %p132;
	fma.rn.f32 	%f394, %f392, %f388, %f393;
	selp.f32 	%f395, 0fBEFFFFFF, 0fBE2AAAA8, %p132;
	fma.rn.f32 	%f396, %f394, %f388, %f395;
	fma.rn.f32 	%f397, %f396, %f390, %f389;
	and.b32  	%r672, %r782, 2;
	setp.eq.s32 	%p133, %r672, 0;
	mov.f32 	%f398, 0f00000000;
	sub.f32 	%f399, %f398, %f397;
	selp.f32 	%f74, %f397, %f399, %p133;
	@%p1 bra 	$L__BB2_136;
	mov.b64 	%rd406, 0;
	mov.b32 	%r783, 0;
	mov.u64 	%rd404, __cudart_i2opi_f;
	mov.u64 	%rd405, %rd2;
$L__BB2_132:
	.pragma "nounroll";
	ld.global.nc.u32 	%r674, [%rd404];
	mad.wide.u32 	%rd327, %r674, %r188, %rd406;
	shr.u64 	%rd406, %rd327, 32;
	st.local.u32 	[%rd405], %rd327;
	add.s32 	%r783, %r783, 1;
	add.s64 	%rd405, %rd405, 4;
	add.s64 	%rd404, %rd404, 4;
	setp.ne.s32 	%p134, %r783, 6;
	@%p134 bra 	$L__BB2_132;
	setp.eq.s32 	%p135, %r3, 0;
	st.local.u32 	[%rd2+24], %rd406;
	ld.local.u32 	%r784, [%rd27+24];
	ld.local.u32 	%r785, [%rd27+20];
	@%p135 bra 	$L__BB2_135;
	shf.l.wrap.b32 	%r784, %r785, %r784, %r3;
	ld.local.u32 	%r675, [%rd27+16];
	shf.l.wrap.b32 	%r785, %r675, %r785, %r3;
$L__BB2_135:
	setp.lt.s32 	%p136, %r2, 0;
	shr.u32 	%r676, %r784, 30;
	shf.l.wrap.b32 	%r677, %r785, %r784, 2;
	shl.b32 	%r678, %r785, 2;
	shr.u32 	%r679, %r677, 31;
	add.s32 	%r680, %r679, %r676;
	neg.s32 	%r681, %r680;
	selp.b32 	%r786, %r681, %r680, %p136;
	xor.b32  	%r682, %r677, %r2;
	shr.s32 	%r683, %r677, 31;
	xor.b32  	%r684, %r683, %r677;
	xor.b32  	%r685, %r683, %r678;
	cvt.u64.u32 	%rd328, %r684;
	shl.b64 	%rd329, %rd328, 32;
	cvt.u64.u32 	%rd330, %r685;
	or.b64  	%rd331, %rd329, %rd330;
	cvt.rn.f64.s64 	%fd60, %rd331;
	mul.f64 	%fd61, %fd60, 0d3BF921FB54442D19;
	cvt.rn.f32.f64 	%f400, %fd61;
	neg.f32 	%f401, %f400;
	setp.lt.s32 	%p137, %r682, 0;
	selp.f32 	%f452, %f401, %f400, %p137;
$L__BB2_136:
	setp.ltu.f32 	%p138, %f64, 0f47CE4780;
	mul.rn.f32 	%f402, %f452, %f452;
	and.b32  	%r686, %r786, 1;
	setp.eq.b32 	%p139, %r686, 1;
	selp.f32 	%f403, 0f3F800000, %f452, %p139;
	fma.rn.f32 	%f404, %f402, %f403, 0f00000000;
	fma.rn.f32 	%f405, %f402, 0f37CBAC00, 0fBAB607ED;
	selp.f32 	%f406, %f405, 0fB94D4153, %p139;
	selp.f32 	%f407, 0f3D2AAABB, 0f3C0885E4, %p139;
	fma.rn.f32 	%f408, %f406, %f402, %f407;
	selp.f32 	%f409, 0fBEFFFFFF, 0fBE2AAAA8, %p139;
	fma.rn.f32 	%f410, %f408, %f402, %f409;
	fma.rn.f32 	%f411, %f410, %f404, %f403;
	and.b32  	%r687, %r786, 2;
	setp.eq.s32 	%p140, %r687, 0;
	mov.f32 	%f412, 0f00000000;
	sub.f32 	%f413, %f412, %f411;
	selp.f32 	%f414, %f411, %f413, %p140;
	mul.f32 	%f415, %f61, %f74;
	mul.f32 	%f416, %f415, %f414;
	st.global.f32 	[%rd126+4], %f416;
	@%p138 bra 	$L__BB2_144;
	setp.eq.f32 	%p141, %f64, 0f7F800000;
	@%p141 bra 	$L__BB2_143;
	mov.b32 	%r222, %f62;
	shl.b32 	%r689, %r222, 8;
	or.b32  	%r223, %r689, -2147483648;
	mov.b64 	%rd409, 0;
	mov.b32 	%r787, 0;
	mov.u64 	%rd407, __cudart_i2opi_f;
	mov.u64 	%rd408, %rd1;
$L__BB2_139:
	.pragma "nounroll";
	ld.global.nc.u32 	%r690, [%rd407];
	mad.wide.u32 	%rd334, %r690, %r223, %rd409;
	shr.u64 	%rd409, %rd334, 32;
	st.local.u32 	[%rd408], %rd334;
	add.s32 	%r787, %r787, 1;
	add.s64 	%rd408, %rd408, 4;
	add.s64 	%rd407, %rd407, 4;
	setp.ne.s32 	%p142, %r787, 6;
	@%p142 bra 	$L__BB2_139;
	shr.u32 	%r691, %r222, 23;
	st.local.u32 	[%rd1+24], %rd409;
	and.b32  	%r226, %r691, 31;
	and.b32  	%r692, %r691, 224;
	add.s32 	%r693, %r692, -128;
	shr.u32 	%r694, %r693, 5;
	mul.wide.u32 	%rd335, %r694, 4;
	sub.s64 	%rd146, %rd1, %rd335;
	ld.local.u32 	%r788, [%rd146+24];
	ld.local.u32 	%r789, [%rd146+20];
	setp.eq.s32 	%p143, %r226, 0;
	@%p143 bra 	$L__BB2_142;
	shf.l.wrap.b32 	%r788, %r789, %r788, %r226;
	ld.local.u32 	%r695, [%rd146+16];
	shf.l.wrap.b32 	%r789, %r695, %r789, %r226;
$L__BB2_142:
	shr.u32 	%r696, %r788, 30;
	shf.l.wrap.b32 	%r697, %r789, %r788, 2;
	shl.b32 	%r698, %r789, 2;
	shr.u32 	%r699, %r697, 31;
	add.s32 	%r700, %r699, %r696;
	neg.s32 	%r701, %r700;
	setp.lt.s32 	%p144, %r222, 0;
	selp.b32 	%r790, %r701, %r700, %p144;
	xor.b32  	%r702, %r697, %r222;
	shr.s32 	%r703, %r697, 31;
	xor.b32  	%r704, %r703, %r697;
	xor.b32  	%r705, %r703, %r698;
	cvt.u64.u32 	%rd336, %r704;
	shl.b64 	%rd337, %rd336, 32;
	cvt.u64.u32 	%rd338, %r705;
	or.b64  	%rd339, %rd337, %rd338;
	cvt.rn.f64.s64 	%fd62, %rd339;
	mul.f64 	%fd63, %fd62, 0d3BF921FB54442D19;
	cvt.rn.f32.f64 	%f417, %fd63;
	neg.f32 	%f418, %f417;
	setp.lt.s32 	%p145, %r702, 0;
	selp.f32 	%f453, %f418, %f417, %p145;
	bra.uni 	$L__BB2_144;
$L__BB2_143:
	mov.f32 	%f419, 0f00000000;
	mul.rn.f32 	%f453, %f62, %f419;
	mov.b32 	%r790, 0;
$L__BB2_144:
	add.s32 	%r707, %r790, 1;
	mul.rn.f32 	%f420, %f453, %f453;
	and.b32  	%r708, %r790, 1;
	setp.eq.b32 	%p146, %r708, 1;
	selp.f32 	%f421, %f453, 0f3F800000, %p146;
	fma.rn.f32 	%f422, %f420, %f421, 0f00000000;
	fma.rn.f32 	%f423, %f420, 0f37CBAC00, 0fBAB607ED;
	selp.f32 	%f424, 0fB94D4153, %f423, %p146;
	selp.f32 	%f425, 0f3C0885E4, 0f3D2AAABB, %p146;
	fma.rn.f32 	%f426, %f424, %f420, %f425;
	selp.f32 	%f427, 0fBE2AAAA8, 0fBEFFFFFF, %p146;
	fma.rn.f32 	%f428, %f426, %f420, %f427;
	fma.rn.f32 	%f429, %f428, %f422, %f421;
	and.b32  	%r709, %r707, 2;
	setp.eq.s32 	%p147, %r709, 0;
	mov.f32 	%f430, 0f00000000;
	sub.f32 	%f431, %f430, %f429;
	selp.f32 	%f432, %f429, %f431, %p147;
	mul.f32 	%f433, %f61, %f432;
	st.global.f32 	[%rd126+8], %f433;
	mov.b32 	%r710, 1065353216;
	st.global.u32 	[%rd126+12], %r710;
	ret;

}
	// .globl	_Z9transformPfS_S_
.visible .entry _Z9transformPfS_S_(
	.param .u64 .ptr .align 1 _Z9transformPfS_S__param_0,
	.param .u64 .ptr .align 1 _Z9transformPfS_S__param_1,
	.param .u64 .ptr .align 1 _Z9transformPfS_S__param_2
)
{
	.reg .b32 	%r<26>;
	.reg .b32 	%f<145>;
	.reg .b64 	%rd<23>;

	ld.param.u64 	%rd1, [_Z9transformPfS_S__param_0];
	ld.param.u64 	%rd2, [_Z9transformPfS_S__param_1];
	ld.param.u64 	%rd3, [_Z9transformPfS_S__param_2];
	cvta.to.global.u64 	%rd4, %rd1;
	cvta.to.global.u64 	%rd5, %rd3;
	cvta.to.global.u64 	%rd6, %rd2;
	mov.u32 	%r1, %ctaid.x;
	shl.b32 	%r2, %r1, 5;
	mov.u32 	%r3, %tid.x;
	add.s32 	%r4, %r2, %r3;
	mov.u32 	%r5, %ctaid.y;
	shl.b32 	%r6, %r5, 5;
	mov.u32 	%r7, %tid.y;
	add.s32 	%r8, %r6, %r7;
	mov.u32 	%r9, %nctaid.x;
	mul.lo.s32 	%r10, %r9, %r8;
	shl.b32 	%r11, %r10, 5;
	add.s32 	%r12, %r4, %r11;
	shl.b32 	%r13, %r12, 2;
	mul.wide.s32 	%rd7, %r13, 4;
	add.s64 	%rd8, %rd6, %rd7;
	mul.lo.s32 	%r14, %r12, 3;
	ld.global.f32 	%f1, [%rd8];
	ld.global.f32 	%f2, [%rd5];
	ld.global.f32 	%f3, [%rd8+4];
	ld.global.f32 	%f4, [%rd5+4];
	mul.f32 	%f5, %f3, %f4;
	fma.rn.f32 	%f6, %f1, %f2, %f5;
	ld.global.f32 	%f7, [%rd8+8];
	ld.global.f32 	%f8, [%rd5+8];
	fma.rn.f32 	%f9, %f7, %f8, %f6;
	ld.global.f32 	%f10, [%rd8+12];
	ld.global.f32 	%f11, [%rd5+12];
	fma.rn.f32 	%f12, %f10, %f11, %f9;
	mul.wide.s32 	%rd9, %r14, 4;
	add.s64 	%rd10, %rd4, %rd9;
	st.global.f32 	[%rd10], %f12;
	ld.global.f32 	%f13, [%rd8];
	ld.global.f32 	%f14, [%rd5+16];
	ld.global.f32 	%f15, [%rd8+4];
	ld.global.f32 	%f16, [%rd5+20];
	mul.f32 	%f17, %f15, %f16;
	fma.rn.f32 	%f18, %f13, %f14, %f17;
	ld.global.f32 	%f19, [%rd8+8];
	ld.global.f32 	%f20, [%rd5+24];
	fma.rn.f32 	%f21, %f19, %f20, %f18;
	ld.global.f32 	%f22, [%rd8+12];
	ld.global.f32 	%f23, [%rd5+28];
	fma.rn.f32 	%f24, %f22, %f23, %f21;
	st.global.f32 	[%rd10+4], %f24;
	ld.global.f32 	%f25, [%rd8];
	ld.global.f32 	%f26, [%rd5+32];
	ld.global.f32 	%f27, [%rd8+4];
	ld.global.f32 	%f28, [%rd5+36];
	mul.f32 	%f29, %f27, %f28;
	fma.rn.f32 	%f30, %f25, %f26, %f29;
	ld.global.f32 	%f31, [%rd8+8];
	ld.global.f32 	%f32, [%rd5+40];
	fma.rn.f32 	%f33, %f31, %f32, %f30;
	ld.global.f32 	%f34, [%rd8+12];
	ld.global.f32 	%f35, [%rd5+44];
	fma.rn.f32 	%f36, %f34, %f35, %f33;
	st.global.f32 	[%rd10+8], %f36;
	shl.b32 	%r15, %r9, 8;
	add.s32 	%r16, %r12, %r15;
	shl.b32 	%r17, %r16, 2;
	mul.wide.s32 	%rd11, %r17, 4;
	add.s64 	%rd12, %rd6, %rd11;
	mul.lo.s32 	%r18, %r16, 3;
	ld.global.f32 	%f37, [%rd12];
	ld.global.f32 	%f38, [%rd5];
	ld.global.f32 	%f39, [%rd12+4];
	ld.global.f32 	%f40, [%rd5+4];
	mul.f32 	%f41, %f39, %f40;
	fma.rn.f32 	%f42, %f37, %f38, %f41;
	ld.global.f32 	%f43, [%rd12+8];
	ld.global.f32 	%f44, [%rd5+8];
	fma.rn.f32 	%f45, %f43, %f44, %f42;
	ld.global.f32 	%f46, [%rd12+12];
	ld.global.f32 	%f47, [%rd5+12];
	fma.rn.f32 	%f48, %f46, %f47, %f45;
	mul.wide.s32 	%rd13, %r18, 4;
	add.s64 	%rd14, %rd4, %rd13;
	st.global.f32 	[%rd14], %f48;
	ld.global.f32 	%f49, [%rd12];
	ld.global.f32 	%f50, [%rd5+16];
	ld.global.f32 	%f51, [%rd12+4];
	ld.global.f32 	%f52, [%rd5+20];
	mul.f32 	%f53, %f51, %f52;
	fma.rn.f32 	%f54, %f49, %f50, %f53;
	ld.global.f32 	%f55, [%rd12+8];
	ld.global.f32 	%f56, [%rd5+24];
	fma.rn.f32 	%f57, %f55, %f56, %f54;
	ld.global.f32 	%f58, [%rd12+12];
	ld.global.f32 	%f59, [%rd5+28];
	fma.rn.f32 	%f60, %f58, %f59, %f57;
	st.global.f32 	[%rd14+4], %f60;
	ld.global.f32 	%f61, [%rd12];
	ld.global.f32 	%f62, [%rd5+32];
	ld.global.f32 	%f63, [%rd12+4];
	ld.global.f32 	%f64, [%rd5+36];
	mul.f32 	%f65, %f63, %f64;
	fma.rn.f32 	%f66, %f61, %f62, %f65;
	ld.global.f32 	%f67, [%rd12+8];
	ld.global.f32 	%f68, [%rd5+40];
	fma.rn.f32 	%f69, %f67, %f68, %f66;
	ld.global.f32 	%f70, [%rd12+12];
	ld.global.f32 	%f71, [%rd5+44];
	fma.rn.f32 	%f72, %f70, %f71, %f69;
	st.global.f32 	[%rd14+8], %f72;
	shl.b32 	%r19, %r9, 9;
	add.s32 	%r20, %r12, %r19;
	shl.b32 	%r21, %r20, 2;
	mul.wide.s32 	%rd15, %r21, 4;
	add.s64 	%rd16, %rd6, %rd15;
	mul.lo.s32 	%r22, %r20, 3;
	ld.global.f32 	%f73, [%rd16];
	ld.global.f32 	%f74, [%rd5];
	ld.global.f32 	%f75, [%rd16+4];
	ld.global.f32 	%f76, [%rd5+4];
	mul.f32 	%f77, %f75, %f76;
	fma.rn.f32 	%f78, %f73, %f74, %f77;
	ld.global.f32 	%f79, [%rd16+8];
	ld.global.f32 	%f80, [%rd5+8];
	fma.rn.f32 	%f81, %f79, %f80, %f78;
	ld.global.f32 	%f82, [%rd16+12];
	ld.global.f32 	%f83, [%rd5+12];
	fma.rn.f32 	%f84, %f82, %f83, %f81;
	mul.wide.s32 	%rd17, %r22, 4;
	add.s64 	%rd18, %rd4, %rd17;
	st.global.f32 	[%rd18], %f84;
	ld.global.f32 	%f85, [%rd16];
	ld.global.f32 	%f86, [%rd5+16];
	ld.global.f32 	%f87, [%rd16+4];
	ld.global.f32 	%f88, [%rd5+20];
	mul.f32 	%f89, %f87, %f88;
	fma.rn.f32 	%f90, %f85, %f86, %f89;
	ld.global.f32 	%f91, [%rd16+8];
	ld.global.f32 	%f92, [%rd5+24];
	fma.rn.f32 	%f93, %f91, %f92, %f90;
	ld.global.f32 	%f94, [%rd16+12];
	ld.global.f32 	%f95, [%rd5+28];
	fma.rn.f32 	%f96, %f94, %f95, %f93;
	st.global.f32 	[%rd18+4], %f96;
	ld.global.f32 	%f97, [%rd16];
	ld.global.f32 	%f98, [%rd5+32];
	ld.global.f32 	%f99, [%rd16+4];
	ld.global.f32 	%f100, [%rd5+36];
	mul.f32 	%f101, %f99, %f100;
	fma.rn.f32 	%f102, %f97, %f98, %f101;
	ld.global.f32 	%f103, [%rd16+8];
	ld.global.f32 	%f104, [%rd5+40];
	fma.rn.f32 	%f105, %f103, %f104, %f102;
	ld.global.f32 	%f106, [%rd16+12];
	ld.global.f32 	%f107, [%rd5+44];
	fma.rn.f32 	%f108, %f106, %f107, %f105;
	st.global.f32 	[%rd18+8], %f108;
	add.s32 	%r23, %r20, %r15;
	shl.b32 	%r24, %r23, 2;
	mul.wide.s32 	%rd19, %r24, 4;
	add.s64 	%rd20, %rd6, %rd19;
	mul.lo.s32 	%r25, %r23, 3;
	ld.global.f32 	%f109, [%rd20];
	ld.global.f32 	%f110, [%rd5];
	ld.global.f32 	%f111, [%rd20+4];
	ld.global.f32 	%f112, [%rd5+4];
	mul.f32 	%f113, %f111, %f112;
	fma.rn.f32 	%f114, %f109, %f110, %f113;
	ld.global.f32 	%f115, [%rd20+8];
	ld.global.f32 	%f116, [%rd5+8];
	fma.rn.f32 	%f117, %f115, %f116, %f114;
	ld.global.f32 	%f118, [%rd20+12];
	ld.global.f32 	%f119, [%rd5+12];
	fma.rn.f32 	%f120, %f118, %f119, %f117;
	mul.wide.s32 	%rd21, %r25, 4;
	add.s64 	%rd22, %rd4, %rd21;
	st.global.f32 	[%rd22], %f120;
	ld.global.f32 	%f121, [%rd20];
	ld.global.f32 	%f122, [%rd5+16];
	ld.global.f32 	%f123, [%rd20+4];
	ld.global.f32 	%f124, [%rd5+20];
	mul.f32 	%f125, %f123, %f124;
	fma.rn.f32 	%f126, %f121, %f122, %f125;
	ld.global.f32 	%f127, [%rd20+8];
	ld.global.f32 	%f128, [%rd5+24];
	fma.rn.f32 	%f129, %f127, %f128, %f126;
	ld.global.f32 	%f130, [%rd20+12];
	ld.global.f32 	%f131, [%rd5+28];
	fma.rn.f32 	%f132, %f130, %f131, %f129;
	st.global.f32 	[%rd22+4], %f132;
	ld.global.f32 	%f133, [%rd20];
	ld.global.f32 	%f134, [%rd5+32];
	ld.global.f32 	%f135, [%rd20+4];
	ld.global.f32 	%f136, [%rd5+36];
	mul.f32 	%f137, %f135, %f136;
	fma.rn.f32 	%f138, %f133, %f134, %f137;
	ld.global.f32 	%f139, [%rd20+8];
	ld.global.f32 	%f140, [%rd5+40];
	fma.rn.f32 	%f141, %f139, %f140, %f138;
	ld.global.f32 	%f142, [%rd20+12];
	ld.global.f32 	%f143, [%rd5+44];
	fma.rn.f32 	%f144, %f142, %f143, %f141;
	st.global.f32 	[%rd22+8], %f144;
	ret;

}
	// .globl	_Z11transform2dPfS_
.visible .entry _Z11transform2dPfS_(
	.param .u64 .ptr .align 1 _Z11transform2dPfS__param_0,
	.param .u64 .ptr .align 1 _Z11transform2dPfS__param_1
)
{
	.reg .pred 	%p<12>;
	.reg .b32 	%r<24>;
	.reg .b32 	%f<69>;
	.reg .b64 	%rd<8>;

	ld.param.u64 	%rd3, [_Z11transform2dPfS__param_0];
	ld.param.u64 	%rd4, [_Z11transform2dPfS__param_1];
	cvta.to.global.u64 	%rd1, %rd4;
	cvta.to.global.u64 	%rd2, %rd3;
	mov.u32 	%r8, %ctaid.x;
	shl.b32 	%r9, %r8, 5;
	mov.u32 	%r10, %tid.x;
	mov.u32 	%r11, %ctaid.y;
	shl.b32 	%r12, %r11, 5;
	mov.u32 	%r13, %tid.y;
	add.s32 	%r14, %r12, %r13;
	mov.u32 	%r15, %nctaid.x;
	mul.lo.s32 	%r16, %r15, %r14;
	shl.b32 	%r17, %r16, 5;
	add.s32 	%r18, %r10, %r17;
	add.s32 	%r19, %r18, %r9;
	mul.lo.s32 	%r22, %r19, 3;
	mul.lo.s32 	%r2, %r15, 768;
	mov.b32 	%r23, 0;
$L__BB4_1:
	mul.wide.s32 	%rd5, %r22, 4;
	add.s64 	%rd6, %rd2, %rd5;
	ld.global.f32 	%f1, [%rd6];
	ld.global.f32 	%f2, [%rd6+4];
	ld.global.f32 	%f3, [%rd6+8];
	mul.f32 	%f4, %f2, %f2;
	fma.rn.f32 	%f5, %f1, %f1, %f4;
	fma.rn.f32 	%f6, %f3, %f3, %f5;
	sqrt.rn.f32 	%f7, %f6;
	add.s64 	%rd7, %rd1, %rd5;
	st.global.f32 	[%rd7], %f7;
	abs.f32 	%f8, %f1;
	abs.f32 	%f9, %f2;
	setp.gt.f32 	%p1, %f9, %f8;
	selp.f32 	%f10, %f9, %f8, %p1;
	selp.f32 	%f11, %f8, %f9, %p1;
	div.rn.f32 	%f12, %f11, %f10;
	mul.f32 	%f13, %f12, %f12;
	fma.rn.f32 	%f14, %f13, 0f3B33710B, 0fBC807748;
	fma.rn.f32 	%f15, %f14, %f13, 0f3D2CDAB2;
	fma.rn.f32 	%f16, %f15, %f13, 0fBD992D10;
	fma.rn.f32 	%f17, %f16, %f13, 0f3DD9EA6C;
	fma.rn.f32 	%f18, %f17, %f13, 0fBE117CB1;
	fma.rn.f32 	%f19, %f18, %f13, 0f3E4CBCE0;
	fma.rn.f32 	%f20, %f19, %f13, 0fBEAAAA7D;
	mul.f32 	%f21, %f13, %f20;
	fma.rn.f32 	%f22, %f21, %f12, %f12;
	neg.f32 	%f23, %f22;
	fma.rn.f32 	%f24, 0f3F6EE581, 0f3FD774EB, %f23;
	selp.f32 	%f25, %f24, %f22, %p1;
	selp.f32 	%f26, 0f3F6EE581, 0f3FEEE581, %p1;
	selp.f32 	%f27, %f22, %f23, %p1;
	mov.b32 	%r20, %f1;
	fma.rn.f32 	%f28, %f26, 0f3FD774EB, %f27;
	setp.lt.s32 	%p2, %r20, 0;
	selp.f32 	%f29, %f28, %f25, %p2;
	add.f32 	%f30, %f8, %f9;
	setp.eq.f32 	%p3, %f10, 0f00000000;
	selp.f32 	%f31, 0f40490FDB, 0f00000000, %p2;
	setp.eq.f32 	%p4, %f8, %f9;
	selp.f32 	%f32, 0f4016CBE4, 0f3F490FDB, %p2;
	selp.f32 	%f33, %f32, %f29, %p4;
	selp.f32 	%f34, %f31, %f33, %p3;
	abs.f32 	%f35, %f30;
	setp.nan.f32 	%p5, %f35, %f35;
	copysign.f32 	%f36, %f2, %f34;
	selp.f32 	%f37, %f30, %f36, %p5;
	st.global.f32 	[%rd7+4], %f37;
	sqrt.rn.f32 	%f38, %f5;
	abs.f32 	%f39, %f3;
	abs.f32 	%f40, %f38;
	setp.gt.f32 	%p6, %f40, %f39;
	selp.f32 	%f41, %f40, %f39, %p6;
	selp.f32 	%f42, %f39, %f40, %p6;
	div.rn.f32 	%f43, %f42, %f41;
	mul.f32 	%f44, %f43, %f43;
	fma.rn.f32 	%f45, %f44, 0f3B33710B, 0fBC807748;
	fma.rn.f32 	%f46, %f45, %f44, 0f3D2CDAB2;
	fma.rn.f32 	%f47, %f46, %f44, 0fBD992D10;
	fma.rn.f32 	%f48, %f47, %f44, 0f3DD9EA6C;
	fma.rn.f32 	%f49, %f48, %f44, 0fBE117CB1;
	fma.rn.f32 	%f50, %f49, %f44, 0f3E4CBCE0;
	fma.rn.f32 	%f51, %f50, %f44, 0fBEAAAA7D;
	mul.f32 	%f52, %f44, %f51;
	fma.rn.f32 	%f53, %f52, %f43, %f43;
	neg.f32 	%f54, %f53;
	fma.rn.f32 	%f55, 0f3F6EE581, 0f3FD774EB, %f54;
	selp.f32 	%f56, %f55, %f53, %p6;
	selp.f32 	%f57, 0f3F6EE581, 0f3FEEE581, %p6;
	selp.f32 	%f58, %f53, %f54, %p6;
	mov.b32 	%r21, %f3;
	fma.rn.f32 	%f59, %f57, 0f3FD774EB, %f58;
	setp.lt.s32 	%p7, %r21, 0;
	selp.f32 	%f60, %f59, %f56, %p7;
	add.f32 	%f61, %f39, %f40;
	setp.eq.f32 	%p8, %f41, 0f00000000;
	selp.f32 	%f62, 0f40490FDB, 0f00000000, %p7;
	setp.eq.f32 	%p9, %f39, %f40;
	selp.f32 	%f63, 0f4016CBE4, 0f3F490FDB, %p7;
	selp.f32 	%f64, %f63, %f60, %p9;
	selp.f32 	%f65, %f62, %f64, %p8;
	abs.f32 	%f66, %f61;
	setp.nan.f32 	%p10, %f66, %f66;
	copysign.f32 	%f67, %f38, %f65;
	selp.f32 	%f68, %f61, %f67, %p10;
	st.global.f32 	[%rd7+8], %f68;
	add.s32 	%r5, %r23, 8;
	add.s32 	%r22, %r22, %r2;
	setp.lt.u32 	%p11, %r23, 24;
	mov.u32 	%r23, %r5;
	@%p11 bra 	$L__BB4_1;
	ret;

}
	// .globl	_Z12render_finalPfS_PhS0_
.visible .entry _Z12render_finalPfS_PhS0_(
	.param .u64 .ptr .align 1 _Z12render_finalPfS_PhS0__param_0,
	.param .u64 .ptr .align 1 _Z12render_finalPfS_PhS0__param_1,
	.param .u64 .ptr .align 1 _Z12render_finalPfS_PhS0__param_2,
	.param .u64 .ptr .align 1 _Z12render_finalPfS_PhS0__param_3
)
{
	.reg .pred 	%p<5>;
	.reg .b16 	%rs<13>;
	.reg .b32 	%r<38>;
	.reg .b32 	%f<21>;
	.reg .b64 	%rd<41>;
	.reg .b64 	%fd<59>;

	ld.param.u64 	%rd13, [_Z12render_finalPfS_PhS0__param_0];
	ld.param.u64 	%rd14, [_Z12render_finalPfS_PhS0__param_1];
	ld.param.u64 	%rd15, [_Z12render_finalPfS_PhS0__param_2];
	ld.param.u64 	%rd16, [_Z12render_finalPfS_PhS0__param_3];
	cvta.to.global.u64 	%rd1, %rd16;
	cvta.to.global.u64 	%rd2, %rd15;
	cvta.to.global.u64 	%rd3, %rd14;
	cvta.to.global.u64 	%rd4, %rd13;
	mov.u32 	%r14, %ctaid.x;
	shl.b32 	%r15, %r14, 5;
	mov.u32 	%r16, %tid.x;
	add.s32 	%r17, %r15, %r16;
	mov.u32 	%r18, %ctaid.y;
	shl.b32 	%r19, %r18, 5;
	mov.u32 	%r20, %tid.y;
	add.s32 	%r21, %r19, %r20;
	mov.u32 	%r1, %nctaid.x;
	shl.b32 	%r2, %r1, 5;
	shr.s32 	%r22, %r2, 1;
	cvt.rn.f64.s32 	%fd1, %r2;
	cvt.rn.f64.s32 	%fd2, %r22;
	mad.lo.s32 	%r3, %r21, %r2, %r17;
	mul.lo.s32 	%r4, %r3, 3;
	mul.wide.s32 	%rd17, %r4, 4;
	add.s64 	%rd5, %rd4, %rd17;
	ld.global.f32 	%f1, [%rd5+4];
	cvt.f64.f32 	%fd3, %f1;
	add.f64 	%fd4, %fd3, 0d400921FB54442D18;
	div.rn.f64 	%fd5, %fd4, 0d401921FB54442D18;
	fma.rn.f64 	%fd6, %fd5, %fd1, 0dBFE0000000000000;
	mov.f64 	%fd7, 0d3FE0000000000000;
	copysign.f64 	%fd8, %fd6, %fd7;
	add.rz.f64 	%fd9, %fd6, %fd8;
	cvt.rzi.f64.f64 	%fd10, %fd9;
	cvt.rzi.s32.f64 	%r23, %fd10;
	ld.global.f32 	%f2, [%rd5+8];
	cvt.f64.f32 	%fd11, %f2;
	div.rn.f64 	%fd12, %fd11, 0d400921FB54442D18;
	fma.rn.f64 	%fd13, %fd12, %fd2, 0dBFE0000000000000;
	copysign.f64 	%fd14, %fd13, %fd7;
	add.rz.f64 	%fd15, %fd13, %fd14;
	cvt.rzi.f64.f64 	%fd16, %fd15;
	cvt.rzi.s32.f64 	%r24, %fd16;
	ld.global.f32 	%f3, [%rd5];
	mad.lo.s32 	%r5, %r24, %r2, %r23;
	mul.wide.s32 	%rd18, %r5, 4;
	add.s64 	%rd6, %rd3, %rd18;
	ld.global.f32 	%f4, [%rd6];
	setp.geu.f32 	%p1, %f3, %f4;
	@%p1 bra 	$L__BB5_2;
	cvt.s64.s32 	%rd19, %r4;
	add.s64 	%rd20, %rd2, %rd19;
	ld.global.u8 	%rs1, [%rd20];
	mul.lo.s32 	%r25, %r5, 3;
	cvt.s64.s32 	%rd21, %r25;
	add.s64 	%rd22, %rd1, %rd21;
	st.global.u8 	[%rd22], %rs1;
	ld.global.u8 	%rs2, [%rd20+1];
	st.global.u8 	[%rd22+1], %rs2;
	ld.global.u8 	%rs3, [%rd20+2];
	st.global.u8 	[%rd22+2], %rs3;
	ld.global.f32 	%f5, [%rd5];
	st.global.f32 	[%rd6], %f5;
$L__BB5_2:
	shl.b32 	%r6, %r1, 8;
	add.s32 	%r26, %r3, %r6;
	mul.lo.s32 	%r7, %r26, 3;
	mul.wide.s32 	%rd23, %r7, 4;
	add.s64 	%rd7, %rd4, %rd23;
	ld.global.f32 	%f6, [%rd7+4];
	cvt.f64.f32 	%fd17, %f6;
	add.f64 	%fd18, %fd17, 0d400921FB54442D18;
	div.rn.f64 	%fd19, %fd18, 0d401921FB54442D18;
	fma.rn.f64 	%fd20, %fd19, %fd1, 0dBFE0000000000000;
	mov.f64 	%fd21, 0d3FE0000000000000;
	copysign.f64 	%fd22, %fd20, %fd21;
	add.rz.f64 	%fd23, %fd20, %fd22;
	cvt.rzi.f64.f64 	%fd24, %fd23;
	cvt.rzi.s32.f64 	%r27, %fd24;
	ld.global.f32 	%f7, [%rd7+8];
	cvt.f64.f32 	%fd25, %f7;
	div.rn.f64 	%fd26, %fd25, 0d400921FB54442D18;
	fma.rn.f64 	%fd27, %fd26, %fd2, 0dBFE0000000000000;
	copysign.f64 	%fd28, %fd27, %fd21;
	add.rz.f64 	%fd29, %fd27, %fd28;
	cvt.rzi.f64.f64 	%fd30, %fd29;
	cvt.rzi.s32.f64 	%r28, %fd30;
	ld.global.f32 	%f8, [%rd7];
	mad.lo.s32 	%r8, %r28, %r2, %r27;
	mul.wide.s32 	%rd24, %r8, 4;
	add.s64 	%rd8, %rd3, %rd24;
	ld.global.f32 	%f9, [%rd8];
	setp.geu.f32 	%p2, %f8, %f9;
	@%p2 bra 	$L__BB5_4;
	cvt.s64.s32 	%rd25, %r7;
	add.s64 	%rd26, %rd2, %rd25;
	ld.global.u8 	%rs4, [%rd26];
	mul.lo.s32 	%r29, %r8, 3;
	cvt.s64.s32 	%rd27, %r29;
	add.s64 	%rd28, %rd1, %rd27;
	st.global.u8 	[%rd28], %rs4;
	ld.global.u8 	%rs5, [%rd26+1];
	st.global.u8 	[%rd28+1], %rs5;
	ld.global.u8 	%rs6, [%rd26+2];
	st.global.u8 	[%rd28+2], %rs6;
	ld.global.f32 	%f10, [%rd7];
	st.global.f32 	[%rd8], %f10;
$L__BB5_4:
	shl.b32 	%r30, %r1, 9;
	add.s32 	%r9, %r3, %r30;
	mul.lo.s32 	%r10, %r9, 3;
	mul.wide.s32 	%rd29, %r10, 4;
	add.s64 	%rd9, %rd4, %rd29;
	ld.global.f32 	%f11, [%rd9+4];
	cvt.f64.f32 	%fd31, %f11;
	add.f64 	%fd32, %fd31, 0d400921FB54442D18;
	div.rn.f64 	%fd33, %fd32, 0d401921FB54442D18;
	fma.rn.f64 	%fd34, %fd33, %fd1, 0dBFE0000000000000;
	mov.f64 	%fd35, 0d3FE0000000000000;
	copysign.f64 	%fd36, %fd34, %fd35;
	add.rz.f64 	%fd37, %fd34, %fd36;
	cvt.rzi.f64.f64 	%fd38, %fd37;
	cvt.rzi.s32.f64 	%r31, %fd38;
	ld.global.f32 	%f12, [%rd9+8];
	cvt.f64.f32 	%fd39, %f12;
	div.rn.f64 	%fd40, %fd39, 0d400921FB54442D18;
	fma.rn.f64 	%fd41, %fd40, %fd2, 0dBFE0000000000000;
	copysign.f64 	%fd42, %fd41, %fd35;
	add.rz.f64 	%fd43, %fd41, %fd42;
	cvt.rzi.f64.f64 	%fd44, %fd43;
	cvt.rzi.s32.f64 	%r32, %fd44;
	ld.global.f32 	%f13, [%rd9];
	mad.lo.s32 	%r11, %r32, %r2, %r31;
	mul.wide.s32 	%rd30, %r11, 4;
	add.s64 	%rd10, %rd3, %rd30;
	ld.global.f32 	%f14, [%rd10];
	setp.geu.f32 	%p3, %f13, %f14;
	@%p3 bra 	$L__BB5_6;
	cvt.s64.s32 	%rd31, %r10;
	add.s64 	%rd32, %rd2, %rd31;
	ld.global.u8 	%rs7, [%rd32];
	mul.lo.s32 	%r33, %r11, 3;
	cvt.s64.s32 	%rd33, %r33;
	add.s64 	%rd34, %rd1, %rd33;
	st.global.u8 	[%rd34], %rs7;
	ld.global.u8 	%rs8, [%rd32+1];
	st.global.u8 	[%rd34+1], %rs8;
	ld.global.u8 	%rs9, [%rd32+2];
	st.global.u8 	[%rd34+2], %rs9;
	ld.global.f32 	%f15, [%rd9];
	st.global.f32 	[%rd10], %f15;
$L__BB5_6:
	add.s32 	%r34, %r9, %r6;
	mul.lo.s32 	%r12, %r34, 3;
	mul.wide.s32 	%rd35, %r12, 4;
	add.s64 	%rd11, %rd4, %rd35;
	ld.global.f32 	%f16, [%rd11+4];
	cvt.f64.f32 	%fd45, %f16;
	add.f64 	%fd46, %fd45, 0d400921FB54442D18;
	div.rn.f64 	%fd47, %fd46, 0d401921FB54442D18;
	fma.rn.f64 	%fd48, %fd47, %fd1, 0dBFE0000000000000;
	mov.f64 	%fd49, 0d3FE0000000000000;
	copysign.f64 	%fd50, %fd48, %fd49;
	add.rz.f64 	%fd51, %fd48, %fd50;
	cvt.rzi.f64.f64 	%fd52, %fd51;
	cvt.rzi.s32.f64 	%r35, %fd52;
	ld.global.f32 	%f17, [%rd11+8];
	cvt.f64.f32 	%fd53, %f17;
	div.rn.f64 	%fd54, %fd53, 0d400921FB54442D18;
	fma.rn.f64 	%fd55, %fd54, %fd2, 0dBFE0000000000000;
	copysign.f64 	%fd56, %fd55, %fd49;
	add.rz.f64 	%fd57, %fd55, %fd56;
	cvt.rzi.f64.f64 	%fd58, %fd57;
	cvt.rzi.s32.f64 	%r36, %fd58;
	ld.global.f32 	%f18, [%rd11];
	mad.lo.s32 	%r13, %r36, %r2, %r35;
	mul.wide.s32 	%rd36, %r13, 4;
	add.s64 	%rd12, %rd3, %rd36;
	ld.global.f32 	%f19, [%rd12];
	setp.geu.f32 	%p4, %f18, %f19;
	@%p4 bra 	$L__BB5_8;
	cvt.s64.s32 	%rd37, %r12;
	add.s64 	%rd38, %rd2, %rd37;
	ld.global.u8 	%rs10, [%rd38];
	mul.lo.s32 	%r37, %r13, 3;
	cvt.s64.s32 	%rd39, %r37;
	add.s64 	%rd40, %rd1, %rd39;
	st.global.u8 	[%rd40], %rs10;
	ld.global.u8 	%rs11, [%rd38+1];
	st.global.u8 	[%rd40+1], %rs11;
	ld.global.u8 	%rs12, [%rd38+2];
	st.global.u8 	[%rd40+2], %rs12;
	ld.global.f32 	%f20, [%rd11];
	st.global.f32 	[%rd12], %f20;
$L__BB5_8:
	ret;

}


// ===== COMPILED SASS (sm_100) =====

	.target	sm_100

	.elftype	@"ET_EXEC"


//--------------------- .note.nv.tkinfo           --------------------------
	.section	.note.nv.tkinfo,"",@"SHT_NOTE"
	.sectionflags	@"SHF_NOTE_NV_TKINFO"
	.tkinfo
        /*0018*/ 	.word	0x00000002
        /*0030*/ 	.string	""
        /*0030*/ 	.string	"ptxas"
        /*0030*/ 	.string	"Cuda compilation tools, release 13.0, V13.0.88"
        /*0030*/ 	.string	"Build cuda_13.0.r13.0/compiler.36424714_0"
        /*0030*/ 	.string	"-arch sm_100 -m 64 "



//--------------------- .note.nv.cuinfo           --------------------------
	.section	.note.nv.cuinfo,"",@"SHT_NOTE"
	.sectionflags	@"SHF_NOTE_NV_CUINFO"
        /*0018*/ 	.short	0x0002
        /*001a*/ 	.short	0x0064
        /*001c*/ 	.short	0x0082
	.zero		2


//--------------------- .nv.info                  --------------------------
	.section	.nv.info,"",@"SHT_CUDA_INFO"
	.align	4


	//----- nvinfo : EIATTR_REGCOUNT
	.align		4
        /*0000*/ 	.byte	0x04, 0x2f
        /*0002*/ 	.short	(.L_2 - .L_1)
	.align		4
.L_1:
        /*0004*/ 	.word	index@(_Z8copy_memPhS_)
        /*0008*/ 	.word	0x00000016


	//----- nvinfo : EIATTR_FRAME_SIZE
	.align		4
.L_2:
        /*000c*/ 	.byte	0x04, 0x11
        /*000e*/ 	.short	(.L_4 - .L_3)
	.align		4
.L_3:
        /*0010*/ 	.word	index@(_Z8copy_memPhS_)
        /*0014*/ 	.word	0x00000000


	//----- nvinfo : EIATTR_REGCOUNT
	.align		4
.L_4:
        /*0018*/ 	.byte	0x04, 0x2f
        /*001a*/ 	.short	(.L_6 - .L_5)
	.align		4
.L_5:
        /*001c*/ 	.word	index@(_Z9set_floatPf)
        /*0020*/ 	.word	0x00000010


	//----- nvinfo : EIATTR_FRAME_SIZE
	.align		4
.L_6:
        /*0024*/ 	.byte	0x04, 0x11
        /*0026*/ 	.short	(.L_8 - .L_7)
	.align		4
.L_7:
        /*0028*/ 	.word	index@(_Z9set_floatPf)
        /*002c*/ 	.word	0x00000000


	//----- nvinfo : EIATTR_REGCOUNT
	.align		4
.L_8:
        /*0030*/ 	.byte	0x04, 0x2f
        /*0032*/ 	.short	(.L_10 - .L_9)
	.align		4
.L_9:
        /*0034*/ 	.word	index@(_Z10to3d_pointPfS_)
        /*0038*/ 	.word	0x00000020


	//----- nvinfo : EIATTR_FRAME_SIZE
	.align		4
.L_10:
        /*003c*/ 	.byte	0x04, 0x11
        /*003e*/ 	.short	(.L_12 - .L_11)
	.align		4
.L_11:
        /*0040*/ 	.word	index@($__internal_3_$__cuda_sm20_div_rn_f64_full)
        /*0044*/ 	.word	0x00000020


	//----- nvinfo : EIATTR_FRAME_SIZE
	.align		4
.L_12:
        /*0048*/ 	.byte	0x04, 0x11
        /*004a*/ 	.short	(.L_14 - .L_13)
	.align		4
.L_13:
        /*004c*/ 	.word	index@(_Z10to3d_pointPfS_)
        /*0050*/ 	.word	0x00000020


	//----- nvinfo : EIATTR_REGCOUNT
	.align		4
.L_14:
        /*0054*/ 	.byte	0x04, 0x2f
        /*0056*/ 	.short	(.L_16 - .L_15)
	.align		4
.L_15:
        /*0058*/ 	.word	index@(_Z9transformPfS_S_)
        /*005c*/ 	.word	0x0000001a


	//----- nvinfo : EIATTR_FRAME_SIZE
	.align		4
.L_16:
        /*0060*/ 	.byte	0x04, 0x11
        /*0062*/ 	.short	(.L_18 - .L_17)
	.align		4
.L_17:
        /*0064*/ 	.word	index@(_Z9transformPfS_S_)
        /*0068*/ 	.word	0x00000000


	//----- nvinfo : EIATTR_REGCOUNT
	.align		4
.L_18:
        /*006c*/ 	.byte	0x04, 0x2f
        /*006e*/ 	.short	(.L_20 - .L_19)
	.align		4
.L_19:
        /*0070*/ 	.word	index@(_Z11transform2dPfS_)
        /*0074*/ 	.word	0x0000001a


	//----- nvinfo : EIATTR_FRAME_SIZE
	.align		4
.L_20:
        /*0078*/ 	.byte	0x04, 0x11
        /*007a*/ 	.short	(.L_22 - .L_21)
	.align		4
.L_21:
        /*007c*/ 	.word	index@($__internal_2_$__cuda_sm3x_div_rn_noftz_f32_slowpath)
        /*0080*/ 	.word	0x00000000


	//----- nvinfo : EIATTR_FRAME_SIZE
	.align		4
.L_22:
        /*0084*/ 	.byte	0x04, 0x11
        /*0086*/ 	.short	(.L_24 - .L_23)
	.align		4
.L_23:
        /*0088*/ 	.word	index@($__internal_1_$__cuda_sm20_sqrt_rn_f32_slowpath)
        /*008c*/ 	.word	0x00000000


	//----- nvinfo : EIATTR_FRAME_SIZE
	.align		4
.L_24:
        /*0090*/ 	.byte	0x04, 0x11
        /*0092*/ 	.short	(.L_26 - .L_25)
	.align		4
.L_25:
        /*0094*/ 	.word	index@(_Z11transform2dPfS_)
        /*0098*/ 	.word	0x00000000


	//----- nvinfo : EIATTR_REGCOUNT
	.align		4
.L_26:
        /*009c*/ 	.byte	0x04, 0x2f
        /*009e*/ 	.short	(.L_28 - .L_27)
	.align		4
.L_27:
        /*00a0*/ 	.word	index@(_Z12render_finalPfS_PhS0_)
        /*00a4*/ 	.word	0x00000022


	//----- nvinfo : EIATTR_FRAME_SIZE
	.align		4
.L_28:
        /*00a8*/ 	.byte	0x04, 0x11
        /*00aa*/ 	.short	(.L_30 - .L_29)
	.align		4
.L_29:
        /*00ac*/ 	.word	index@($__internal_0_$__cuda_sm20_div_rn_f64_full)
        /*00b0*/ 	.word	0x00000000


	//----- nvinfo : EIATTR_FRAME_SIZE
	.align		4
.L_30:
        /*00b4*/ 	.byte	0x04, 0x11
        /*00b6*/ 	.short	(.L_32 - .L_31)
	.align		4
.L_31:
        /*00b8*/ 	.word	index@(_Z12render_finalPfS_PhS0_)
        /*00bc*/ 	.word	0x00000000


	//----- nvinfo : EIATTR_MIN_STACK_SIZE
	.align		4
.L_32:
        /*00c0*/ 	.byte	0x04, 0x12
        /*00c2*/ 	.short	(.L_34 - .L_33)
	.align		4
.L_33:
        /*00c4*/ 	.word	index@(_Z12render_finalPfS_PhS0_)
        /*00c8*/ 	.word	0x00000000


	//----- nvinfo : EIATTR_MIN_STACK_SIZE
	.align		4
.L_34:
        /*00cc*/ 	.byte	0x04, 0x12
        /*00ce*/ 	.short	(.L_36 - .L_35)
	.align		4
.L_35:
        /*00d0*/ 	.word	index@(_Z11transform2dPfS_)
        /*00d4*/ 	.word	0x00000000


	//----- nvinfo : EIATTR_MIN_STACK_SIZE
	.align		4
.L_36:
        /*00d8*/ 	.byte	0x04, 0x12
        /*00da*/ 	.short	(.L_38 - .L_37)
	.align		4
.L_37:
        /*00dc*/ 	.word	index@(_Z9transformPfS_S_)
        /*00e0*/ 	.word	0x00000000


	//----- nvinfo : EIATTR_MIN_STACK_SIZE
	.align		4
.L_38:
        /*00e4*/ 	.byte	0x04, 0x12
        /*00e6*/ 	.short	(.L_40 - .L_39)
	.align		4
.L_39:
        /*00e8*/ 	.word	index@(_Z10to3d_pointPfS_)
        /*00ec*/ 	.word	0x00000020


	//----- nvinfo : EIATTR_MIN_STACK_SIZE
	.align		4
.L_40:
        /*00f0*/ 	.byte	0x04, 0x12
        /*00f2*/ 	.short	(.L_42 - .L_41)
	.align		4
.L_41:
        /*00f4*/ 	.word	index@(_Z9set_floatPf)
        /*00f8*/ 	.word	0x00000000


	//----- nvinfo : EIATTR_MIN_STACK_SIZE
	.align		4
.L_42:
        /*00fc*/ 	.byte	0x04, 0x12
        /*00fe*/ 	.short	(.L_44 - .L_43)
	.align		4
.L_43:
        /*0100*/ 	.word	index@(_Z8copy_memPhS_)
        /*0104*/ 	.word	0x00000000
.L_44:


//--------------------- .nv.compat                --------------------------
	.section	.nv.compat,"",@"SHT_CUDA_COMPAT_INFO"
	.align	4
        /*0000*/ 	.byte	0x02, 0x09, 0x00, 0x00, 0x02, 0x02, 0x01, 0x00, 0x02, 0x05, 0x05, 0x00, 0x03, 0x07, 0x01, 0x01
        /*0010*/ 	.byte	0x02, 0x03, 0x00, 0x00, 0x02, 0x06, 0x01, 0x00, 0x04, 0x0b, 0x08, 0x00, 0x01, 0x00, 0x00, 0x00
        /*0020*/ 	.byte	0x00, 0x00, 0x00, 0x00


//--------------------- .nv.info._Z12render_finalPfS_PhS0_ --------------------------
	.section	.nv.info._Z12render_finalPfS_PhS0_,"",@"SHT_CUDA_INFO"
	.sectionflags	@""
	.align	4


	//----- nvinfo : EIATTR_CUDA_API_VERSION
	.align		4
        /*0000*/ 	.byte	0x04, 0x37
        /*0002*/ 	.short	(.L_46 - .L_45)
.L_45:
        /*0004*/ 	.word	0x00000082


	//----- nvinfo : EIATTR_KPARAM_INFO
	.align		4
.L_46:
        /*0008*/ 	.byte	0x04, 0x17
        /*000a*/ 	.short	(.L_48 - .L_47)
.L_47:
        /*000c*/ 	.word	0x00000000
        /*0010*/ 	.short	0x0003
        /*0012*/ 	.short	0x0018
        /*0014*/ 	.byte	0x00, 0xf5, 0x21, 0x00


	//----- nvinfo : EIATTR_KPARAM_INFO
	.align		4
.L_48:
        /*0018*/ 	.byte	0x04, 0x17
        /*001a*/ 	.short	(.L_50 - .L_49)
.L_49:
        /*001c*/ 	.word	0x00000000
        /*0020*/ 	.short	0x0002
        /*0022*/ 	.short	0x0010
        /*0024*/ 	.byte	0x00, 0xf5, 0x21, 0x00


	//----- nvinfo : EIATTR_KPARAM_INFO
	.align		4
.L_50:
        /*0028*/ 	.byte	0x04, 0x17
        /*002a*/ 	.short	(.L_52 - .L_51)
.L_51:
        /*002c*/ 	.word	0x00000000
        /*0030*/ 	.short	0x0001
        /*0032*/ 	.short	0x0008
        /*0034*/ 	.byte	0x00, 0xf5, 0x21, 0x00


	//----- nvinfo : EIATTR_KPARAM_INFO
	.align		4
.L_52:
        /*0038*/ 	.byte	0x04, 0x17
        /*003a*/ 	.short	(.L_54 - .L_53)
.L_53:
        /*003c*/ 	.word	0x00000000
        /*0040*/ 	.short	0x0000
        /*0042*/ 	.short	0x0000
        /*0044*/ 	.byte	0x00, 0xf5, 0x21, 0x00


	//----- nvinfo : EIATTR_SPARSE_MMA_MASK
	.align		4
.L_54:
        /*0048*/ 	.byte	0x03, 0x50
        /*004a*/ 	.short	0x0000


	//----- nvinfo : EIATTR_MAXREG_COUNT
	.align		4
        /*004c*/ 	.byte	0x03, 0x1b
        /*004e*/ 	.short	0x00ff


	//----- nvinfo : EIATTR_MERCURY_ISA_VERSION
	.align		4
        /*0050*/ 	.byte	0x03, 0x5f
        /*0052*/ 	.short	0x0101


	//----- nvinfo : EIATTR_VRC_CTA_INIT_COUNT
	.align		4
        /*0054*/ 	.byte	0x02, 0x4a
	.zero		1
	.zero		1


	//----- nvinfo : EIATTR_EXIT_INSTR_OFFSETS
	.align		4
        /*0058*/ 	.byte	0x04, 0x1c
        /*005a*/ 	.short	(.L_56 - .L_55)


	//   ....[0]....
.L_55:
        /*005c*/ 	.word	0x00001570


	//   ....[1]....
        /*0060*/ 	.word	0x00001660


	//----- nvinfo : EIATTR_CRS_STACK_SIZE
	.align		4
.L_56:
        /*0064*/ 	.byte	0x04, 0x1e
        /*0066*/ 	.short	(.L_58 - .L_57)
.L_57:
        /*0068*/ 	.word	0x00000000


	//----- nvinfo : EIATTR_CBANK_PARAM_SIZE
	.align		4
.L_58:
        /*006c*/ 	.byte	0x03, 0x19
        /*006e*/ 	.short	0x0020


	//----- nvinfo : EIATTR_PARAM_CBANK
	.align		4
        /*0070*/ 	.byte	0x04, 0x0a
        /*0072*/ 	.short	(.L_60 - .L_59)
	.align		4
.L_59:
        /*0074*/ 	.word	index@(.nv.constant0._Z12render_finalPfS_PhS0_)
        /*0078*/ 	.short	0x0380
        /*007a*/ 	.short	0x0020


	//----- nvinfo : EIATTR_SW_WAR
	.align		4
.L_60:
        /*007c*/ 	.byte	0x04, 0x36
        /*007e*/ 	.short	(.L_62 - .L_61)
.L_61:
        /*0080*/ 	.word	0x00000008
.L_62:


//--------------------- .nv.info._Z11transform2dPfS_ --------------------------
	.section	.nv.info._Z11transform2dPfS_,"",@"SHT_CUDA_INFO"
	.sectionflags	@""
	.align	4


	//----- nvinfo : EIATTR_CUDA_API_VERSION
	.align		4
        /*0000*/ 	.byte	0x04, 0x37
        /*0002*/ 	.short	(.L_64 - .L_63)
.L_63:
        /*0004*/ 	.word	0x00000082


	//----- nvinfo : EIATTR_KPARAM_INFO
	.align		4
.L_64:
        /*0008*/ 	.byte	0x04, 0x17
        /*000a*/ 	.short	(.L_66 - .L_65)
.L_65:
        /*000c*/ 	.word	0x00000000
        /*0010*/ 	.short	0x0001
        /*0012*/ 	.short	0x0008
        /*0014*/ 	.byte	0x00, 0xf5, 0x21, 0x00


	//----- nvinfo : EIATTR_KPARAM_INFO
	.align		4
.L_66:
        /*0018*/ 	.byte	0x04, 0x17
        /*001a*/ 	.short	(.L_68 - .L_67)
.L_67:
        /*001c*/ 	.word	0x00000000
        /*0020*/ 	.short	0x0000
        /*0022*/ 	.short	0x0000
        /*0024*/ 	.byte	0x00, 0xf5, 0x21, 0x00


	//----- nvinfo : EIATTR_SPARSE_MMA_MASK
	.align		4
.L_68:
        /*0028*/ 	.byte	0x03, 0x50
        /*002a*/ 	.short	0x0000


	//----- nvinfo : EIATTR_MAXREG_COUNT
	.align		4
        /*002c*/ 	.byte	0x03, 0x1b
        /*002e*/ 	.short	0x00ff


	//----- nvinfo : EIATTR_MERCURY_ISA_VERSION
	.align		4
        /*0030*/ 	.byte	0x03, 0x5f
        /*0032*/ 	.short	0x0101


	//----- nvinfo : EIATTR_VRC_CTA_INIT_COUNT
	.align		4
        /*0034*/ 	.byte	0x02, 0x4a
	.zero		1
	.zero		1


	//----- nvinfo : EIATTR_EXIT_INSTR_OFFSETS
	.align		4
        /*0038*/ 	.byte	0x04, 0x1c
        /*003a*/ 	.short	(.L_70 - .L_69)


	//   ....[0]....
.L_69:
        /*003c*/ 	.word	0x00000930


	//----- nvinfo : EIATTR_CRS_STACK_SIZE
	.align		4
.L_70:
        /*0040*/ 	.byte	0x04, 0x1e
        /*0042*/ 	.short	(.L_72 - .L_71)
.L_71:
        /*0044*/ 	.word	0x00000000


	//----- nvinfo : EIATTR_CBANK_PARAM_SIZE
	.align		4
.L_72:
        /*0048*/ 	.byte	0x03, 0x19
        /*004a*/ 	.short	0x0010


	//----- nvinfo : EIATTR_PARAM_CBANK
	.align		4
        /*004c*/ 	.byte	0x04, 0x0a
        /*004e*/ 	.short	(.L_74 - .L_73)
	.align		4
.L_73:
        /*0050*/ 	.word	index@(.nv.constant0._Z11transform2dPfS_)
        /*0054*/ 	.short	0x0380
        /*0056*/ 	.short	0x0010


	//----- nvinfo : EIATTR_SW_WAR
	.align		4
.L_74:
        /*0058*/ 	.byte	0x04, 0x36
        /*005a*/ 	.short	(.L_76 - .L_75)
.L_75:
        /*005c*/ 	.word	0x00000008
.L_76:


//--------------------- .nv.info._Z9transformPfS_S_ --------------------------
	.section	.nv.info._Z9transformPfS_S_,"",@"SHT_CUDA_INFO"
	.sectionflags	@""
	.align	4


	//----- nvinfo : EIATTR_CUDA_API_VERSION
	.align		4
        /*0000*/ 	.byte	0x04, 0x37
        /*0002*/ 	.short	(.L_78 - .L_77)
.L_77:
        /*0004*/ 	.word	0x00000082


	//----- nvinfo : EIATTR_KPARAM_INFO
	.align		4
.L_78:
        /*0008*/ 	.byte	0x04, 0x17
        /*000a*/ 	.short	(.L_80 - .L_79)
.L_79:
        /*000c*/ 	.word	0x00000000
        /*0010*/ 	.short	0x0002
        /*0012*/ 	.short	0x0010
        /*0014*/ 	.byte	0x00, 0xf5, 0x21, 0x00


	//----- nvinfo : EIATTR_KPARAM_INFO
	.align		4
.L_80:
        /*0018*/ 	.byte	0x04, 0x17
        /*001a*/ 	.short	(.L_82 - .L_81)
.L_81:
        /*001c*/ 	.word	0x00000000
        /*0020*/ 	.short	0x0001
        /*0022*/ 	.short	0x0008
        /*0024*/ 	.byte	0x00, 0xf5, 0x21, 0x00


	//----- nvinfo : EIATTR_KPARAM_INFO
	.align		4
.L_82:
        /*0028*/ 	.byte	0x04, 0x17
        /*002a*/ 	.short	(.L_84 - .L_83)
.L_83:
        /*002c*/ 	.word	0x00000000
        /*0030*/ 	.short	0x0000
        /*0032*/ 	.short	0x0000
        /*0034*/ 	.byte	0x00, 0xf5, 0x21, 0x00


	//----- nvinfo : EIATTR_SPARSE_MMA_MASK
	.align		4
.L_84:
        /*0038*/ 	.byte	0x03, 0x50
        /*003a*/ 	.short	0x0000


	//----- nvinfo : EIATTR_MAXREG_COUNT
	.align		4
        /*003c*/ 	.byte	0x03, 0x1b
        /*003e*/ 	.short	0x00ff


	//----- nvinfo : EIATTR_MERCURY_ISA_VERSION
	.align		4
        /*0040*/ 	.byte	0x03, 0x5f
        /*0042*/ 	.short	0x0101


	//----- nvinfo : EIATTR_VRC_CTA_INIT_COUNT
	.align		4
        /*0044*/ 	.byte	0x02, 0x4a
	.zero		1
	.zero		1


	//----- nvinfo : EIATTR_EXIT_INSTR_OFFSETS
	.align		4
        /*0048*/ 	.byte	0x04, 0x1c
        /*004a*/ 	.short	(.L_86 - .L_85)


	//   ....[0]....
.L_85:
        /*004c*/ 	.word	0x00000bd0


	//----- nvinfo : EIATTR_CBANK_PARAM_SIZE
	.align		4
.L_86:
        /*0050*/ 	.byte	0x03, 0x19
        /*0052*/ 	.short	0x0018


	//----- nvinfo : EIATTR_PARAM_CBANK
	.align		4
        /*0054*/ 	.byte	0x04, 0x0a
        /*0056*/ 	.short	(.L_88 - .L_87)
	.align		4
.L_87:
        /*0058*/ 	.word	index@(.nv.constant0._Z9transformPfS_S_)
        /*005c*/ 	.short	0x0380
        /*005e*/ 	.short	0x0018


	//----- nvinfo : EIATTR_SW_WAR
	.align		4
.L_88:
        /*0060*/ 	.byte	0x04, 0x36
        /*0062*/ 	.short	(.L_90 - .L_89)
.L_89:
        /*0064*/ 	.word	0x00000008
.L_90:


//--------------------- .nv.info._Z10to3d_pointPfS_ --------------------------
	.section	.nv.info._Z10to3d_pointPfS_,"",@"SHT_CUDA_INFO"
	.sectionflags	@""
	.align	4


	//----- nvinfo : EIATTR_CUDA_API_VERSION
	.align		4
        /*0000*/ 	.byte	0x04, 0x37
        /*0002*/ 	.short	(.L_92 - .L_91)
.L_91:
        /*0004*/ 	.word	0x00000082


	//----- nvinfo : EIATTR_KPARAM_INFO
	.align		4
.L_92:
        /*0008*/ 	.byte	0x04, 0x17
        /*000a*/ 	.short	(.L_94 - .L_93)
.L_93:
        /*000c*/ 	.word	0x00000000
        /*0010*/ 	.short	0x0001
        /*0012*/ 	.short	0x0008
        /*0014*/ 	.byte	0x00, 0xf5, 0x21, 0x00


	//----- nvinfo : EIATTR_KPARAM_INFO
	.align		4
.L_94:
        /*0018*/ 	.byte	0x04, 0x17
        /*001a*/ 	.short	(.L_96 - .L_95)
.L_95:
        /*001c*/ 	.word	0x00000000
        /*0020*/ 	.short	0x0000
        /*0022*/ 	.short	0x0000
        /*0024*/ 	.byte	0x00, 0xf5, 0x21, 0x00


	//----- nvinfo : EIATTR_SPARSE_MMA_MASK
	.align		4
.L_96:
        /*0028*/ 	.byte	0x03, 0x50
        /*002a*/ 	.short	0x0000


	//----- nvinfo : EIATTR_MAXREG_COUNT
	.align		4
        /*002c*/ 	.byte	0x03, 0x1b
        /*002e*/ 	.short	0x00ff


	//----- nvinfo : EIATTR_MERCURY_ISA_VERSION
	.align		4
        /*0030*/ 	.byte	0x03, 0x5f
        /*0032*/ 	.short	0x0101


	//----- nvinfo : EIATTR_VRC_CTA_INIT_COUNT
	.align		4
        /*0034*/ 	.byte	0x02, 0x4a
	.zero		1
	.zero		1


	//----- nvinfo : EIATTR_EXIT_INSTR_OFFSETS
	.align		4
        /*0038*/ 	.byte	0x04, 0x1c
        /*003a*/ 	.short	(.L_98 - .L_97)


	//   ....[0]....
.L_97:
        /*003c*/ 	.word	0x00006ca0


	//----- nvinfo : EIATTR_CRS_STACK_SIZE
	.align		4
.L_98:
        /*0040*/ 	.byte	0x04, 0x1e
        /*0042*/ 	.short	(.L_100 - .L_99)
.L_99:
        /*0044*/ 	.word	0x00000000


	//----- nvinfo : EIATTR_CBANK_PARAM_SIZE
	.align		4
.L_100:
        /*0048*/ 	.byte	0x03, 0x19
        /*004a*/ 	.short	0x0010


	//----- nvinfo : EIATTR_PARAM_CBANK
	.align		4
        /*004c*/ 	.byte	0x04, 0x0a
        /*004e*/ 	.short	(.L_102 - .L_101)
	.align		4
.L_101:
        /*0050*/ 	.word	index@(.nv.constant0._Z10to3d_pointPfS_)
        /*0054*/ 	.short	0x0380
        /*0056*/ 	.short	0x0010


	//----- nvinfo : EIATTR_SW_WAR
	.align		4
.L_102:
        /*0058*/ 	.byte	0x04, 0x36
        /*005a*/ 	.short	(.L_104 - .L_103)
.L_103:
        /*005c*/ 	.word	0x00000008
.L_104:


//--------------------- .nv.info._Z9set_floatPf   --------------------------
	.section	.nv.info._Z9set_floatPf,"",@"SHT_CUDA_INFO"
	.sectionflags	@""
	.align	4


	//----- nvinfo : EIATTR_CUDA_API_VERSION
	.align		4
        /*0000*/ 	.byte	0x04, 0x37
        /*0002*/ 	.short	(.L_106 - .L_105)
.L_105:
        /*0004*/ 	.word	0x00000082


	//----- nvinfo : EIATTR_KPARAM_INFO
	.align		4
.L_106:
        /*0008*/ 	.byte	0x04, 0x17
        /*000a*/ 	.short	(.L_108 - .L_107)
.L_107:
        /*000c*/ 	.word	0x00000000
        /*0010*/ 	.short	0x0000
        /*0012*/ 	.short	0x0000
        /*0014*/ 	.byte	0x00, 0xf5, 0x21, 0x00


	//----- nvinfo : EIATTR_SPARSE_MMA_MASK
	.align		4
.L_108:
        /*0018*/ 	.byte	0x03, 0x50
        /*001a*/ 	.short	0x0000


	//----- nvinfo : EIATTR_MAXREG_COUNT
	.align		4
        /*001c*/ 	.byte	0x03, 0x1b
        /*001e*/ 	.short	0x00ff


	//----- nvinfo : EIATTR_MERCURY_ISA_VERSION
	.align		4
        /*0020*/ 	.byte	0x03, 0x5f
        /*0022*/ 	.short	0x0101


	//----- nvinfo : EIATTR_VRC_CTA_INIT_COUNT
	.align		4
        /*0024*/ 	.byte	0x02, 0x4a
	.zero		1
	.zero		1


	//----- nvinfo : EIATTR_EXIT_INSTR_OFFSETS
	.align		4
        /*0028*/ 	.byte	0x04, 0x1c
        /*002a*/ 	.short	(.L_110 - .L_109)


	//   ....[0]....
.L_109:
        /*002c*/ 	.word	0x00000180


	//----- nvinfo : EIATTR_CBANK_PARAM_SIZE
	.align		4
.L_110:
        /*0030*/ 	.byte	0x03, 0x19
        /*0032*/ 	.short	0x0008


	//----- nvinfo : EIATTR_PARAM_CBANK
	.align		4
        /*0034*/ 	.byte	0x04, 0x0a
        /*0036*/ 	.short	(.L_112 - .L_111)
	.align		4
.L_111:
        /*0038*/ 	.word	index@(.nv.constant0._Z9set_floatPf)
        /*003c*/ 	.short	0x0380
        /*003e*/ 	.short	0x0008


	//----- nvinfo : EIATTR_SW_WAR
	.align		4
.L_112:
        /*0040*/ 	.byte	0x04, 0x36
        /*0042*/ 	.short	(.L_114 - .L_113)
.L_113:
        /*0044*/ 	.word	0x00000008
.L_114:


//--------------------- .nv.info._Z8copy_memPhS_  --------------------------
	.section	.nv.info._Z8copy_memPhS_,"",@"SHT_CUDA_INFO"
	.sectionflags	@""
	.align	4


	//----- nvinfo : EIATTR_CUDA_API_VERSION
	.align		4
        /*0000*/ 	.byte	0x04, 0x37
        /*0002*/ 	.short	(.L_116 - .L_115)
.L_115:
        /*0004*/ 	.word	0x00000082


	//----- nvinfo : EIATTR_KPARAM_INFO
	.align		4
.L_116:
        /*0008*/ 	.byte	0x04, 0x17
        /*000a*/ 	.short	(.L_118 - .L_117)
.L_117:
        /*000c*/ 	.word	0x00000000
        /*0010*/ 	.short	0x0001
        /*0012*/ 	.short	0x0008
        /*0014*/ 	.byte	0x00, 0xf5, 0x21, 0x00


	//----- nvinfo : EIATTR_KPARAM_INFO
	.align		4
.L_118:
        /*0018*/ 	.byte	0x04, 0x17
        /*001a*/ 	.short	(.L_120 - .L_119)
.L_119:
        /*001c*/ 	.word	0x00000000
        /*0020*/ 	.short	0x0000
        /*0022*/ 	.short	0x0000
        /*0024*/ 	.byte	0x00, 0xf5, 0x21, 0x00


	//----- nvinfo : EIATTR_SPARSE_MMA_MASK
	.align		4
.L_120:
        /*0028*/ 	.byte	0x03, 0x50
        /*002a*/ 	.short	0x0000


	//----- nvinfo : EIATTR_MAXREG_COUNT
	.align		4
        /*002c*/ 	.byte	0x03, 0x1b
        /*002e*/ 	.short	0x00ff


	//----- nvinfo : EIATTR_MERCURY_ISA_VERSION
	.align		4
        /*0030*/ 	.byte	0x03, 0x5f
        /*0032*/ 	.short	0x0101


	//----- nvinfo : EIATTR_VRC_CTA_INIT_COUNT
	.align		4
        /*0034*/ 	.byte	0x02, 0x4a
	.zero		1
	.zero		1


	//----- nvinfo : EIATTR_EXIT_INSTR_OFFSETS
	.align		4
        /*0038*/ 	.byte	0x04, 0x1c
        /*003a*/ 	.short	(.L_122 - .L_121)


	//   ....[0]....
.L_121:
        /*003c*/ 	.word	0x000003f0


	//----- nvinfo : EIATTR_CBANK_PARAM_SIZE
	.align		4
.L_122:
        /*0040*/ 	.byte	0x03, 0x19
        /*0042*/ 	.short	0x0010


	//----- nvinfo : EIATTR_PARAM_CBANK
	.align		4
        /*0044*/ 	.byte	0x04, 0x0a
        /*0046*/ 	.short	(.L_124 - .L_123)
	.align		4
.L_123:
        /*0048*/ 	.word	index@(.nv.constant0._Z8copy_memPhS_)
        /*004c*/ 	.short	0x0380
        /*004e*/ 	.short	0x0010


	//----- nvinfo : EIATTR_SW_WAR
	.align		4
.L_124:
        /*0050*/ 	.byte	0x04, 0x36
        /*0052*/ 	.short	(.L_126 - .L_125)
.L_125:
        /*0054*/ 	.word	0x00000008
.L_126:


//--------------------- .nv.callgraph             --------------------------
	.section	.nv.callgraph,"",@"SHT_CUDA_CALLGRAPH"
	.align	4
	.sectionentsize	8
	.align		4
        /*0000*/ 	.word	0x00000000
	.align		4
        /*0004*/ 	.word	0xffffffff
	.align		4
        /*0008*/ 	.word	0x00000000
	.align		4
        /*000c*/ 	.word	0xfffffffe
	.align		4
        /*0010*/ 	.word	0x00000000
	.align		4
        /*0014*/ 	.word	0xfffffffd
	.align		4
        /*0018*/ 	.word	0x00000000
	.align		4
        /*001c*/ 	.word	0xfffffffc


//--------------------- .nv.constant4             --------------------------
	.section	.nv.constant4,"a",@progbits
	.align	8
	.align		8
.nv.constant4:
        /*0000*/ 	.dword	__cudart_i2opi_f


//--------------------- .text._Z12render_finalPfS_PhS0_ --------------------------
	.section	.text._Z12render_finalPfS_PhS0_,"ax",@progbits
	.align	128
        .global         _Z12render_finalPfS_PhS0_
        .type           _Z12render_finalPfS_PhS0_,@function
        .size           _Z12render_finalPfS_PhS0_,(.L_x_134 - _Z12render_finalPfS_PhS0_)
        .other          _Z12render_finalPfS_PhS0_,@"STO_CUDA_ENTRY STV_DEFAULT"
_Z12render_finalPfS_PhS0_:
.text._Z12render_finalPfS_PhS0_:
[----:B------:R-:W-:Y:S01]  /*0000*/  LDC R1, c[0x0][0x37c] ;  /* 0x0000df00ff017b82 */ /* 0x000fe20000000800 */
[----:B------:R-:W0:Y:S07]  /*0010*/  S2R R25, SR_CTAID.X ;  /* 0x0000000000197919 */ /* 0x000e2e0000002500 */
[----:B------:R-:W1:Y:S01]  /*0020*/  LDC R0, c[0x0][0x370] ;  /* 0x0000dc00ff007b82 */ /* 0x000e620000000800 */
[----:B------:R-:W2:Y:S01]  /*0030*/  LDCU.64 UR4, c[0x0][0x358] ;  /* 0x00006b00ff0477ac */ /* 0x000ea20008000a00 */
[----:B------:R-:W0:Y:S01]  /*0040*/  S2R R2, SR_TID.X ;  /* 0x0000000000027919 */ /* 0x000e220000002100 */
[----:B------:R-:W3:Y:S05]  /*0050*/  S2R R3, SR_CTAID.Y ;  /* 0x0000000000037919 */ /* 0x000eea0000002600 */
[----:B------:R-:W4:Y:S01]  /*0060*/  LDC.64 R26, c[0x0][0x380] ;  /* 0x0000e000ff1a7b82 */ /* 0x000f220000000a00 */
[----:B------:R-:W3:Y:S01]  /*0070*/  S2R R4, SR_TID.Y ;  /* 0x0000000000047919 */ /* 0x000ee20000002200 */
[----:B-1----:R-:W-:-:S02]  /*0080*/  IMAD.SHL.U32 R22, R0, 0x20, RZ ;  /* 0x0000002000167824 */ /* 0x002fc400078e00ff */
[----:B0-----:R-:W-:Y:S02]  /*0090*/  IMAD R25, R25, 0x20, R2 ;  /* 0x0000002019197824 */ /* 0x001fe400078e0202 */
[----:B---3--:R-:W-:-:S04]  /*00a0*/  IMAD R2, R3, 0x20, R4 ;  /* 0x0000002003027824 */ /* 0x008fc800078e0204 */
[----:B------:R-:W-:-:S04]  /*00b0*/  IMAD R25, R2, R22, R25 ;  /* 0x0000001602197224 */ /* 0x000fc800078e0219 */
[----:B------:R-:W-:-:S04]  /*00c0*/  IMAD R18, R25, 0x3, RZ ;  /* 0x0000000319127824 */ /* 0x000fc800078e02ff */
[----:B----4-:R-:W-:-:S05]  /*00d0*/  IMAD.WIDE R26, R18, 0x4, R26 ;  /* 0x00000004121a7825 */ /* 0x010fca00078e021a */
[----:B--2---:R-:W2:Y:S01]  /*00e0*/  LDG.E R10, desc[UR4][R26.64+0x4] ;  /* 0x000004041a0a7981 */ /* 0x004ea2000c1e1900 */
[----:B------:R-:W0:Y:S01]  /*00f0*/  MUFU.RCP64H R5, 6.283184051513671875 ;  /* 0x401921fb00057908 */ /* 0x000e220000001800 */
[----:B------:R-:W-:Y:S01]  /*0100*/  IMAD.MOV.U32 R2, RZ, RZ, 0x54442d18 ;  /* 0x54442d18ff027424 */ /* 0x000fe200078e00ff */
[----:B------:R-:W-:Y:S01]  /*0110*/  UMOV UR6, 0x54442d18 ;  /* 0x54442d1800067882 */ /* 0x000fe20000000000 */
[----:B------:R-:W-:Y:S01]  /*0120*/  IMAD.MOV.U32 R3, RZ, RZ, 0x401921fb ;  /* 0x401921fbff037424 */ /* 0x000fe200078e00ff */
[----:B------:R-:W-:Y:S01]  /*0130*/  UMOV UR7, 0x400921fb ;  /* 0x400921fb00077882 */ /* 0x000fe20000000000 */
[----:B------:R-:W-:Y:S01]  /*0140*/  IMAD.MOV.U32 R4, RZ, RZ, 0x1 ;  /* 0x00000001ff047424 */ /* 0x000fe200078e00ff */
[----:B------:R-:W-:Y:S02]  /*0150*/  BSSY.RECONVERGENT B0, `(.L_x_0) ;  /* 0x0000013000007945 */ /* 0x000fe40003800200 */
[----:B------:R-:W-:Y:S03]  /*0160*/  I2F.F64 R22, R22 ;  /* 0x0000001600167312 */ /* 0x000fe60000201c00 */
[----:B0-----:R-:W-:-:S08]  /*0170*/  DFMA R6, R4, -R2, 1 ;  /* 0x3ff000000406742b */ /* 0x001fd00000000802 */
[----:B------:R-:W-:-:S08]  /*0180*/  DFMA R6, R6, R6, R6 ;  /* 0x000000060606722b */ /* 0x000fd00000000006 */
[----:B------:R-:W-:-:S08]  /*0190*/  DFMA R6, R4, R6, R4 ;  /* 0x000000060406722b */ /* 0x000fd00000000004 */
[----:B------:R-:W-:-:S08]  /*01a0*/  DFMA R8, R6, -R2, 1 ;  /* 0x3ff000000608742b */ /* 0x000fd00000000802 */
[----:B------:R-:W-:Y:S01]  /*01b0*/  DFMA R8, R6, R8, R6 ;  /* 0x000000080608722b */ /* 0x000fe20000000006 */
[----:B--2---:R-:W0:Y:S02]  /*01c0*/  F2F.F64.F32 R4, R10 ;  /* 0x0000000a00047310 */ /* 0x004e240000201800 */
[----:B0-----:R-:W-:-:S08]  /*01d0*/  DADD R16, R4, UR6 ;  /* 0x0000000604107e29 */ /* 0x001fd00008000000 */
[----:B------:R-:W-:Y:S02]  /*01e0*/  DMUL R4, R16, R8 ;  /* 0x0000000810047228 */ /* 0x000fe40000000000 */
[----:B------:R-:W-:-:S06]  /*01f0*/  FSETP.GEU.AND P1, PT, |R17|, 6.5827683646048100446e-37, PT ;  /* 0x036000001100780b */ /* 0x000fcc0003f2e200 */
[----:B------:R-:W-:-:S08]  /*0200*/  DFMA R2, R4, -R2, R16 ;  /* 0x800000020402722b */ /* 0x000fd00000000010 */
[----:B------:R-:W-:-:S10]  /*0210*/  DFMA R4, R8, R2, R4 ;  /* 0x000000020804722b */ /* 0x000fd40000000004 */
[----:B------:R-:W-:-:S05]  /*0220*/  FFMA R2, RZ, 2.3926990032196044922, R5 ;  /* 0x401921fbff027823 */ /* 0x000fca0000000005 */
[----:B------:R-:W-:-:S13]  /*0230*/  FSETP.GT.AND P0, PT, |R2|, 1.469367938527859385e-39, PT ;  /* 0x001000000200780b */ /* 0x000fda0003f04200 */
[----:B------:R-:W-:Y:S05]  /*0240*/  @P0 BRA P1, `(.L_x_1) ;  /* 0x00000000000c0947 */ /* 0x000fea0000800000 */
[----:B------:R-:W-:Y:S01]  /*0250*/  IMAD.MOV.U32 R6, RZ, RZ, 0x401921fb ;  /* 0x401921fbff067424 */ /* 0x000fe200078e00ff */
[----:B------:R-:W-:-:S07]  /*0260*/  MOV R2, 0x280 ;  /* 0x0000028000027802 */ /* 0x000fce0000000f00 */
[----:B------:R-:W-:Y:S05]  /*0270*/  CALL.REL.NOINC `($__internal_0_$__cuda_sm20_div_rn_f64_full) ;  /* 0x0000001000fc7944 */ /* 0x000fea0003c00000 */
.L_x_1:
[----:B------:R-:W-:Y:S05]  /*0280*/  BSYNC.RECONVERGENT B0 ;  /* 0x0000000000007941 */ /* 0x000fea0003800200 */
.L_x_0:
[----:B------:R-:W2:Y:S01]  /*0290*/  LDG.E R16, desc[UR4][R26.64+0x8] ;  /* 0x000008041a107981 */ /* 0x000ea2000c1e1900 */
[----:B------:R-:W0:Y:S01]  /*02a0*/  MUFU.RCP64H R7, 3.1415920257568359375 ;  /* 0x400921fb00077908 */ /* 0x000e220000001800 */
[----:B------:R-:W-:Y:S01]  /*02b0*/  MOV R2, 0x54442d18 ;  /* 0x54442d1800027802 */ /* 0x000fe20000000f00 */
[----:B------:R-:W-:Y:S01]  /*02c0*/  IMAD.MOV.U32 R3, RZ, RZ, 0x400921fb ;  /* 0x400921fbff037424 */ /* 0x000fe200078e00ff */
[----:B------:R-:W-:Y:S01]  /*02d0*/  BSSY.RECONVERGENT B0, `(.L_x_2) ;  /* 0x000001b000007945 */ /* 0x000fe20003800200 */
[----:B------:R-:W-:Y:S02]  /*02e0*/  IMAD.MOV.U32 R6, RZ, RZ, 0x1 ;  /* 0x00000001ff067424 */ /* 0x000fe400078e00ff */
[----:B------:R-:W-:-:S04]  /*02f0*/  IMAD.MOV.U32 R13, RZ, RZ, 0x3fe00000 ;  /* 0x3fe00000ff0d7424 */ /* 0x000fc800078e00ff */
[----:B0-----:R-:W-:-:S08]  /*0300*/  DFMA R8, R6, -R2, 1 ;  /* 0x3ff000000608742b */ /* 0x001fd00000000802 */
[----:B------:R-:W-:-:S08]  /*0310*/  DFMA R8, R8, R8, R8 ;  /* 0x000000080808722b */ /* 0x000fd00000000008 */
[----:B------:R-:W-:-:S08]  /*0320*/  DFMA R8, R6, R8, R6 ;  /* 0x000000080608722b */ /* 0x000fd00000000006 */
[----:B------:R-:W-:-:S08]  /*0330*/  DFMA R6, R8, -R2, 1 ;  /* 0x3ff000000806742b */ /* 0x000fd00000000802 */
[----:B------:R-:W-:Y:S02]  /*0340*/  DFMA R8, R8, R6, R8 ;  /* 0x000000060808722b */ /* 0x000fe40000000008 */
[----:B------:R-:W-:Y:S01]  /*0350*/  DFMA R6, R22, R4, -0.5 ;  /* 0xbfe000001606742b */ /* 0x000fe20000000004 */
[----:B--2---:R-:W0:Y:S05]  /*0360*/  F2F.F64.F32 R16, R16 ;  /* 0x0000001000107310 */ /* 0x004e2a0000201800 */
[----:B0-----:R-:W-:Y:S01]  /*0370*/  DMUL R10, R16, R8 ;  /* 0x00000008100a7228 */ /* 0x001fe20000000000 */
[----:B------:R-:W-:-:S07]  /*0380*/  FSETP.GEU.AND P1, PT, |R17|, 6.5827683646048100446e-37, PT ;  /* 0x036000001100780b */ /* 0x000fce0003f2e200 */
[----:B------:R-:W-:Y:S01]  /*0390*/  DFMA R4, R10, -R2, R16 ;  /* 0x800000020a04722b */ /* 0x000fe20000000010 */
[----:B------:R-:W-:-:S05]  /*03a0*/  IMAD.SHL.U32 R3, R0, 0x20, RZ ;  /* 0x0000002000037824 */ /* 0x000fca00078e00ff */
[----:B------:R-:W-:Y:S02]  /*03b0*/  SHF.R.S32.HI R20, RZ, 0x1, R3 ;  /* 0x00000001ff147819 */ /* 0x000fe40000011403 */
[----:B------:R-:W-:Y:S01]  /*03c0*/  DFMA R4, R8, R4, R10 ;  /* 0x000000040804722b */ /* 0x000fe2000000000a */
[----:B------:R-:W-:Y:S01]  /*03d0*/  LOP3.LUT R9, R13, 0x80000000, R7, 0xb8, !PT ;  /* 0x800000000d097812 */ /* 0x000fe200078eb807 */
[----:B------:R-:W-:Y:S02]  /*03e0*/  IMAD.MOV.U32 R8, RZ, RZ, RZ ;  /* 0x000000ffff087224 */ /* 0x000fe400078e00ff */
[----:B------:R-:W0:Y:S04]  /*03f0*/  I2F.F64 R20, R20 ;  /* 0x0000001400147312 */ /* 0x000e280000201c00 */
[----:B------:R-:W-:-:S02]  /*0400*/  DADD.RZ R6, R6, R8 ;  /* 0x0000000006067229 */ /* 0x000fc4000000c008 */
[----:B------:R-:W-:-:S05]  /*0410*/  FFMA R2, RZ, 2.1426990032196044922, R5 ;  /* 0x400921fbff027823 */ /* 0x000fca0000000005 */
[----:B------:R-:W-:Y:S01]  /*0420*/  FSETP.GT.AND P0, PT, |R2|, 1.469367938527859385e-39, PT ;  /* 0x001000000200780b */ /* 0x000fe20003f04200 */
[----:B------:R1:W2:-:S12]  /*0430*/  F2I.F64.TRUNC R19, R6 ;  /* 0x0000000600137311 */ /* 0x000298000030d100 */
[----:B01----:R-:W-:Y:S05]  /*0440*/  @P0 BRA P1, `(.L_x_3) ;  /* 0x00000000000c0947 */ /* 0x003fea0000800000 */
[----:B------:R-:W-:Y:S01]  /*0450*/  IMAD.MOV.U32 R6, RZ, RZ, 0x400921fb ;  /* 0x400921fbff067424 */ /* 0x000fe200078e00ff */
[----:B------:R-:W-:-:S07]  /*0460*/  MOV R2, 0x480 ;  /* 0x0000048000027802 */ /* 0x000fce0000000f00 */
[----:B--2---:R-:W-:Y:S05]  /*0470*/  CALL.REL.NOINC `($__internal_0_$__cuda_sm20_div_rn_f64_full) ;  /* 0x00000010007c7944 */ /* 0x004fea0003c00000 */
.L_x_3:
[----:B------:R-:W-:Y:S05]  /*0480*/  BSYNC.RECONVERGENT B0 ;  /* 0x0000000000007941 */ /* 0x000fea0003800200 */
.L_x_2:
[----:B------:R-:W-:Y:S01]  /*0490*/  DFMA R4, R4, R20, -0.5 ;  /* 0xbfe000000404742b */ /* 0x000fe20000000014 */
[----:B------:R-:W-:Y:S01]  /*04a0*/  MOV R7, 0x3fe00000 ;  /* 0x3fe0000000077802 */ /* 0x000fe20000000f00 */
[----:B------:R-:W-:Y:S01]  /*04b0*/  IMAD.MOV.U32 R6, RZ, RZ, RZ ;  /* 0x000000ffff067224 */ /* 0x000fe200078e00ff */
[----:B------:R-:W3:Y:S01]  /*04c0*/  LDG.E R2, desc[UR4][R26.64] ;  /* 0x000000041a027981 */ /* 0x000ee2000c1e1900 */
[----:B------:R-:W0:Y:S06]  /*04d0*/  LDC.64 R10, c[0x0][0x390] ;  /* 0x0000e400ff0a7b82 */ /* 0x000e2c0000000a00 */
[----:B------:R-:W-:-:S06]  /*04e0*/  LOP3.LUT R7, R7, 0x80000000, R5, 0xb8, !PT ;  /* 0x8000000007077812 */ /* 0x000fcc00078eb805 */
[----:B------:R-:W-:Y:S01]  /*04f0*/  DADD.RZ R4, R4, R6 ;  /* 0x0000000004047229 */ /* 0x000fe2000000c006 */
[----:B------:R-:W1:Y:S09]  /*0500*/  LDC.64 R6, c[0x0][0x388] ;  /* 0x0000e200ff067b82 */ /* 0x000e720000000a00 */
[----:B------:R-:W2:Y:S02]  /*0510*/  F2I.F64.TRUNC R4, R4 ;  /* 0x0000000400047311 */ /* 0x000ea4000030d100 */
[----:B--2---:R-:W-:-:S02]  /*0520*/  IMAD R19, R3, R4, R19 ;  /* 0x0000000403137224 */ /* 0x004fc400078e0213 */
[----:B------:R-:W2:Y:S02]  /*0530*/  LDC.64 R4, c[0x0][0x380] ;  /* 0x0000e000ff047b82 */ /* 0x000ea40000000a00 */
[----:B-1----:R-:W-:-:S05]  /*0540*/  IMAD.WIDE R6, R19, 0x4, R6 ;  /* 0x0000000413067825 */ /* 0x002fca00078e0206 */
[----:B------:R-:W3:Y:S02]  /*0550*/  LDG.E R9, desc[UR4][R6.64] ;  /* 0x0000000406097981 */ /* 0x000ee4000c1e1900 */
[----:B---3--:R-:W-:-:S13]  /*0560*/  FSETP.GEU.AND P0, PT, R2, R9, PT ;  /* 0x000000090200720b */ /* 0x008fda0003f0e000 */
[----:B0-----:R-:W-:-:S04]  /*0570*/  @!P0 IADD3 R8, P1, PT, R18, R10, RZ ;  /* 0x0000000a12088210 */ /* 0x001fc80007f3e0ff */
[----:B------:R-:W-:Y:S02]  /*0580*/  @!P0 LEA.HI.X.SX32 R9, R18, R11, 0x1, P1 ;  /* 0x0000000b12098211 */ /* 0x000fe400008f0eff */
[----:B------:R-:W0:Y:S03]  /*0590*/  LDC.64 R10, c[0x0][0x398] ;  /* 0x0000e600ff0a7b82 */ /* 0x000e260000000a00 */
[----:B------:R-:W3:Y:S01]  /*05a0*/  @!P0 LDG.E.U8 R13, desc[UR4][R8.64] ;  /* 0x00000004080d8981 */ /* 0x000ee2000c1e1100 */
[----:B------:R-:W-:-:S05]  /*05b0*/  @!P0 IMAD R2, R19, 0x3, RZ ;  /* 0x0000000313028824 */ /* 0x000fca00078e02ff */
[----:B0-----:R-:W-:-:S04]  /*05c0*/  @!P0 IADD3 R10, P1, PT, R2, R10, RZ ;  /* 0x0000000a020a8210 */ /* 0x001fc80007f3e0ff */
[----:B------:R-:W-:-:S05]  /*05d0*/  @!P0 LEA.HI.X.SX32 R11, R2, R11, 0x1, P1 ;  /* 0x0000000b020b8211 */ /* 0x000fca00008f0eff */
[----:B---3--:R0:W-:Y:S04]  /*05e0*/  @!P0 STG.E.U8 desc[UR4][R10.64], R13 ;  /* 0x0000000d0a008986 */ /* 0x0081e8000c101104 */
[----:B------:R-:W3:Y:S04]  /*05f0*/  @!P0 LDG.E.U8 R15, desc[UR4][R8.64+0x1] ;  /* 0x00000104080f8981 */ /* 0x000ee8000c1e1100 */
[----:B---3--:R-:W-:Y:S04]  /*0600*/  @!P0 STG.E.U8 desc[UR4][R10.64+0x1], R15 ;  /* 0x0000010f0a008986 */ /* 0x008fe8000c101104 */
[----:B------:R-:W3:Y:S01]  /*0610*/  @!P0 LDG.E.U8 R17, desc[UR4][R8.64+0x2] ;  /* 0x0000020408118981 */ /* 0x000ee2000c1e1100 */
[----:B------:R-:W-:-:S04]  /*0620*/  IMAD R18, R0, 0x100, R25 ;  /* 0x0000010000127824 */ /* 0x000fc800078e0219 */
[----:B------:R-:W-:Y:S01]  /*0630*/  IMAD R18, R18, 0x3, RZ ;  /* 0x0000000312127824 */ /* 0x000fe200078e02ff */
[----:B---3--:R1:W-:Y:S04]  /*0640*/  @!P0 STG.E.U8 desc[UR4][R10.64+0x2], R17 ;  /* 0x000002110a008986 */ /* 0x0083e8000c101104 */
[----:B------:R2:W3:Y:S02]  /*0650*/  @!P0 LDG.E R19, desc[UR4][R26.64] ;  /* 0x000000041a138981 */ /* 0x0004e4000c1e1900 */
[----:B--2---:R-:W-:Y:S01]  /*0660*/  IMAD.WIDE R26, R18, 0x4, R4 ;  /* 0x00000004121a7825 */ /* 0x004fe200078e0204 */
[----:B0-----:R-:W0:Y:S03]  /*0670*/  MUFU.RCP64H R13, 6.283184051513671875 ;  /* 0x401921fb000d7908 */ /* 0x001e260000001800 */
[----:B------:R-:W-:-:S02]  /*0680*/  IMAD.MOV.U32 R4, RZ, RZ, 0x54442d18 ;  /* 0x54442d18ff047424 */ /* 0x000fc400078e00ff */
[----:B------:R-:W-:Y:S02]  /*0690*/  IMAD.MOV.U32 R5, RZ, RZ, 0x401921fb ;  /* 0x401921fbff057424 */ /* 0x000fe400078e00ff */
[----:B------:R-:W-:Y:S01]  /*06a0*/  IMAD.MOV.U32 R12, RZ, RZ, 0x1 ;  /* 0x00000001ff0c7424 */ /* 0x000fe200078e00ff */
[----:B---3--:R2:W-:Y:S04]  /*06b0*/  @!P0 STG.E desc[UR4][R6.64], R19 ;  /* 0x0000001306008986 */ /* 0x0085e8000c101904 */
[----:B------:R-:W3:Y:S01]  /*06c0*/  LDG.E R2, desc[UR4][R26.64+0x4] ;  /* 0x000004041a027981 */ /* 0x000ee2000c1e1900 */
[----:B0-----:R-:W-:-:S08]  /*06d0*/  DFMA R8, R12, -R4, 1 ;  /* 0x3ff000000c08742b */ /* 0x001fd00000000804 */
[----:B------:R-:W-:-:S08]  /*06e0*/  DFMA R8, R8, R8, R8 ;  /* 0x000000080808722b */ /* 0x000fd00000000008 */
[----:B------:R-:W-:Y:S01]  /*06f0*/  DFMA R8, R12, R8, R12 ;  /* 0x000000080c08722b */ /* 0x000fe2000000000c */
[----:B------:R-:W-:Y:S01]  /*0700*/  UMOV UR8, 0x54442d18 ;  /* 0x54442d1800087882 */ /* 0x000fe20000000000 */
[----:B------:R-:W-:-:S06]  /*0710*/  UMOV UR9, 0x400921fb ;  /* 0x400921fb00097882 */ /* 0x000fcc0000000000 */
[----:B-1----:R-:W-:-:S08]  /*0720*/  DFMA R10, R8, -R4, 1 ;  /* 0x3ff00000080a742b */ /* 0x002fd00000000804 */
[----:B------:R-:W-:Y:S01]  /*0730*/  DFMA R10, R8, R10, R8 ;  /* 0x0000000a080a722b */ /* 0x000fe20000000008 */
[----:B------:R-:W-:Y:S01]  /*0740*/  BSSY.RECONVERGENT B0, `(.L_x_4) ;  /* 0x000000d000007945 */ /* 0x000fe20003800200 */
[----:B---3--:R-:W0:Y:S02]  /*0750*/  F2F.F64.F32 R16, R2 ;  /* 0x0000000200107310 */ /* 0x008e240000201800 */
[----:B0-----:R-:W-:-:S08]  /*0760*/  DADD R16, R16, UR8 ;  /* 0x0000000810107e29 */ /* 0x001fd00008000000 */
[----:B--2---:R-:W-:-:S08]  /*0770*/  DMUL R6, R10, R16 ;  /* 0x000000100a067228 */ /* 0x004fd00000000000 */
[----:B------:R-:W-:-:S08]  /*0780*/  DFMA R4, R6, -R4, R16 ;  /* 0x800000040604722b */ /* 0x000fd00000000010 */
[----:B------:R-:W-:Y:S01]  /*0790*/  DFMA R4, R10, R4, R6 ;  /* 0x000000040a04722b */ /* 0x000fe20000000006 */
[----:B------:R-:W-:-:S09]  /*07a0*/  FSETP.GEU.AND P1, PT, |R17|, 6.5827683646048100446e-37, PT ;  /* 0x036000001100780b */ /* 0x000fd20003f2e200 */
[----:B------:R-:W-:-:S05]  /*07b0*/  FFMA R6, RZ, 2.3926990032196044922, R5 ;  /* 0x401921fbff067823 */ /* 0x000fca0000000005 */
[----:B------:R-:W-:-:S13]  /*07c0*/  FSETP.GT.AND P0, PT, |R6|, 1.469367938527859385e-39, PT ;  /* 0x001000000600780b */ /* 0x000fda0003f04200 */
[----:B------:R-:W-:Y:S05]  /*07d0*/  @P0 BRA P1, `(.L_x_5) ;  /* 0x00000000000c0947 */ /* 0x000fea0000800000 */
[----:B------:R-:W-:Y:S01]  /*07e0*/  IMAD.MOV.U32 R6, RZ, RZ, 0x401921fb ;  /* 0x401921fbff067424 */ /* 0x000fe200078e00ff */
[----:B------:R-:W-:-:S07]  /*07f0*/  MOV R2, 0x810 ;  /* 0x0000081000027802 */ /* 0x000fce0000000f00 */
[----:B------:R-:W-:Y:S05]  /*0800*/  CALL.REL.NOINC `($__internal_0_$__cuda_sm20_div_rn_f64_full) ;  /* 0x0000000c00987944 */ /* 0x000fea0003c00000 */
.L_x_5:
[----:B------:R-:W-:Y:S05]  /*0810*/  BSYNC.RECONVERGENT B0 ;  /* 0x0000000000007941 */ /* 0x000fea0003800200 */
.L_x_4:
[----:B------:R-:W2:Y:S01]  /*0820*/  LDG.E R16, desc[UR4][R26.64+0x8] ;  /* 0x000008041a107981 */ /* 0x000ea2000c1e1900 */
[----:B------:R-:W0:Y:S01]  /*0830*/  MUFU.RCP64H R7, 3.1415920257568359375 ;  /* 0x400921fb00077908 */ /* 0x000e220000001800 */
[----:B------:R-:W-:Y:S01]  /*0840*/  MOV R8, 0x54442d18 ;  /* 0x54442d1800087802 */ /* 0x000fe20000000f00 */
[----:B------:R-:W-:Y:S01]  /*0850*/  IMAD.MOV.U32 R9, RZ, RZ, 0x400921fb ;  /* 0x400921fbff097424 */ /* 0x000fe200078e00ff */
[----:B------:R-:W-:Y:S01]  /*0860*/  BSSY.RECONVERGENT B0, `(.L_x_6) ;  /* 0x0000018000007945 */ /* 0x000fe20003800200 */
[----:B------:R-:W-:-:S06]  /*0870*/  IMAD.MOV.U32 R6, RZ, RZ, 0x1 ;  /* 0x00000001ff067424 */ /* 0x000fcc00078e00ff */
        /* <DEDUP_REMOVED lines=10> */
[----:B------:R-:W-:Y:S02]  /*0920*/  IMAD.MOV.U32 R9, RZ, RZ, 0x3fe00000 ;  /* 0x3fe00000ff097424 */ /* 0x000fe400078e00ff */
[----:B------:R-:W-:-:S03]  /*0930*/  IMAD.MOV.U32 R8, RZ, RZ, RZ ;  /* 0x000000ffff087224 */ /* 0x000fc600078e00ff */
[----:B------:R-:W-:Y:S02]  /*0940*/  LOP3.LUT R9, R9, 0x80000000, R7, 0xb8, !PT ;  /* 0x8000000009097812 */ /* 0x000fe400078eb807 */
[----:B------:R-:W-:-:S04]  /*0950*/  DFMA R4, R10, R4, R12 ;  /* 0x000000040a04722b */ /* 0x000fc8000000000c */
[----:B------:R-:W-:-:S06]  /*0960*/  DADD.RZ R6, R6, R8 ;  /* 0x0000000006067229 */ /* 0x000fcc000000c008 */
[----:B------:R-:W-:Y:S01]  /*0970*/  FFMA R2, RZ, 2.1426990032196044922, R5 ;  /* 0x400921fbff027823 */ /* 0x000fe20000000005 */
[----:B------:R0:W1:Y:S04]  /*0980*/  F2I.F64.TRUNC R19, R6 ;  /* 0x0000000600137311 */ /* 0x000068000030d100 */
[----:B------:R-:W-:-:S13]  /*0990*/  FSETP.GT.AND P0, PT, |R2|, 1.469367938527859385e-39, PT ;  /* 0x001000000200780b */ /* 0x000fda0003f04200 */
[----:B01----:R-:W-:Y:S05]  /*09a0*/  @P0 BRA P1, `(.L_x_7) ;  /* 0x00000000000c0947 */ /* 0x003fea0000800000 */
[----:B------:R-:W-:Y:S01]  /*09b0*/  IMAD.MOV.U32 R6, RZ, RZ, 0x400921fb ;  /* 0x400921fbff067424 */ /* 0x000fe200078e00ff */
[----:B------:R-:W-:-:S07]  /*09c0*/  MOV R2, 0x9e0 ;  /* 0x000009e000027802 */ /* 0x000fce0000000f00 */
[----:B------:R-:W-:Y:S05]  /*09d0*/  CALL.REL.NOINC `($__internal_0_$__cuda_sm20_div_rn_f64_full) ;  /* 0x0000000c00247944 */ /* 0x000fea0003c00000 */
.L_x_7:
[----:B------:R-:W-:Y:S05]  /*09e0*/  BSYNC.RECONVERGENT B0 ;  /* 0x0000000000007941 */ /* 0x000fea0003800200 */
.L_x_6:
[----:B------:R-:W-:Y:S01]  /*09f0*/  DFMA R4, R4, R20, -0.5 ;  /* 0xbfe000000404742b */ /* 0x000fe20000000014 */
[----:B------:R-:W-:Y:S01]  /*0a00*/  IMAD.MOV.U32 R7, RZ, RZ, 0x3fe00000 ;  /* 0x3fe00000ff077424 */ /* 0x000fe200078e00ff */
[----:B------:R-:W-:Y:S01]  /*0a10*/  MOV R6, RZ ;  /* 0x000000ff00067202 */ /* 0x000fe20000000f00 */
[----:B------:R-:W2:Y:S01]  /*0a20*/  LDG.E R2, desc[UR4][R26.64] ;  /* 0x000000041a027981 */ /* 0x000ea2000c1e1900 */
[----:B------:R-:W0:Y:S06]  /*0a30*/  LDC.64 R10, c[0x0][0x390] ;  /* 0x0000e400ff0a7b82 */ /* 0x000e2c0000000a00 */
[----:B------:R-:W-:-:S06]  /*0a40*/  LOP3.LUT R7, R7, 0x80000000, R5, 0xb8, !PT ;  /* 0x8000000007077812 */ /* 0x000fcc00078eb805 */
[----:B------:R-:W-:Y:S01]  /*0a50*/  DADD.RZ R4, R4, R6 ;  /* 0x0000000004047229 */ /* 0x000fe2000000c006 */
[----:B------:R-:W1:Y:S09]  /*0a60*/  LDC.64 R6, c[0x0][0x388] ;  /* 0x0000e200ff067b82 */ /* 0x000e720000000a00 */
[----:B------:R-:W3:Y:S02]  /*0a70*/  F2I.F64.TRUNC R4, R4 ;  /* 0x0000000400047311 */ /* 0x000ee4000030d100 */
[----:B---3--:R-:W-:-:S04]  /*0a80*/  IMAD R19, R3, R4, R19 ;  /* 0x0000000403137224 */ /* 0x008fc800078e0213 */
[----:B-1----:R-:W-:-:S05]  /*0a90*/  IMAD.WIDE R6, R19, 0x4, R6 ;  /* 0x0000000413067825 */ /* 0x002fca00078e0206 */
[----:B------:R-:W2:Y:S02]  /*0aa0*/  LDG.E R9, desc[UR4][R6.64] ;  /* 0x0000000406097981 */ /* 0x000ea4000c1e1900 */
[----:B--2---:R-:W-:-:S13]  /*0ab0*/  FSETP.GEU.AND P0, PT, R2, R9, PT ;  /* 0x000000090200720b */ /* 0x004fda0003f0e000 */
[----:B0-----:R-:W-:-:S04]  /*0ac0*/  @!P0 IADD3 R8, P1, PT, R18, R10, RZ ;  /* 0x0000000a12088210 */ /* 0x001fc80007f3e0ff */
[----:B------:R-:W-:Y:S02]  /*0ad0*/  @!P0 LEA.HI.X.SX32 R9, R18, R11, 0x1, P1 ;  /* 0x0000000b12098211 */ /* 0x000fe400008f0eff */
[----:B------:R-:W0:Y:S03]  /*0ae0*/  LDC.64 R10, c[0x0][0x398] ;  /* 0x0000e600ff0a7b82 */ /* 0x000e260000000a00 */
[----:B------:R-:W2:Y:S01]  /*0af0*/  @!P0 LDG.E.U8 R13, desc[UR4][R8.64] ;  /* 0x00000004080d8981 */ /* 0x000ea2000c1e1100 */
[----:B------:R-:W-:-:S04]  /*0b00*/  @!P0 IMAD R2, R19, 0x3, RZ ;  /* 0x0000000313028824 */ /* 0x000fc800078e02ff */
[----:B------:R-:W1:Y:S01]  /*0b10*/  LDC.64 R18, c[0x0][0x380] ;  /* 0x0000e000ff127b82 */ /* 0x000e620000000a00 */
[----:B0-----:R-:W-:-:S04]  /*0b20*/  @!P0 IADD3 R10, P1, PT, R2, R10, RZ ;  /* 0x0000000a020a8210 */ /* 0x001fc80007f3e0ff */
[----:B------:R-:W-:-:S05]  /*0b30*/  @!P0 LEA.HI.X.SX32 R11, R2, R11, 0x1, P1 ;  /* 0x0000000b020b8211 */ /* 0x000fca00008f0eff */
[----:B--2---:R0:W-:Y:S04]  /*0b40*/  @!P0 STG.E.U8 desc[UR4][R10.64], R13 ;  /* 0x0000000d0a008986 */ /* 0x0041e8000c101104 */
[----:B------:R-:W2:Y:S04]  /*0b50*/  @!P0 LDG.E.U8 R5, desc[UR4][R8.64+0x1] ;  /* 0x0000010408058981 */ /* 0x000ea8000c1e1100 */
[----:B--2---:R2:W-:Y:S04]  /*0b60*/  @!P0 STG.E.U8 desc[UR4][R10.64+0x1], R5 ;  /* 0x000001050a008986 */ /* 0x0045e8000c101104 */
[----:B------:R-:W3:Y:S01]  /*0b70*/  @!P0 LDG.E.U8 R15, desc[UR4][R8.64+0x2] ;  /* 0x00000204080f8981 */ /* 0x000ee2000c1e1100 */
[----:B------:R-:W-:-:S03]  /*0b80*/  IMAD R25, R0, 0x200, R25 ;  /* 0x0000020000197824 */ /* 0x000fc600078e0219 */
[----:B---3--:R3:W-:Y:S04]  /*0b90*/  @!P0 STG.E.U8 desc[UR4][R10.64+0x2], R15 ;  /* 0x0000020f0a008986 */ /* 0x0087e8000c101104 */
[----:B------:R4:W5:Y:S02]  /*0ba0*/  @!P0 LDG.E R27, desc[UR4][R26.64] ;  /* 0x000000041a1b8981 */ /* 0x000964000c1e1900 */
[----:B----4-:R-:W-:-:S04]  /*0bb0*/  IMAD R26, R25, 0x3, RZ ;  /* 0x00000003191a7824 */ /* 0x010fc800078e02ff */
[----:B-1----:R-:W-:Y:S01]  /*0bc0*/  IMAD.WIDE R18, R26, 0x4, R18 ;  /* 0x000000041a127825 */ /* 0x002fe200078e0212 */
[----:B0-----:R-:W0:Y:S03]  /*0bd0*/  MUFU.RCP64H R13, 6.283184051513671875 ;  /* 0x401921fb000d7908 */ /* 0x001e260000001800 */
[----:B------:R-:W-:Y:S02]  /*0be0*/  IMAD.MOV.U32 R4, RZ, RZ, 0x54442d18 ;  /* 0x54442d18ff047424 */ /* 0x000fe400078e00ff */
[----:B--2---:R-:W-:Y:S02]  /*0bf0*/  IMAD.MOV.U32 R5, RZ, RZ, 0x401921fb ;  /* 0x401921fbff057424 */ /* 0x004fe400078e00ff */
[----:B------:R-:W-:Y:S01]  /*0c00*/  IMAD.MOV.U32 R12, RZ, RZ, 0x1 ;  /* 0x00000001ff0c7424 */ /* 0x000fe200078e00ff */
[----:B-----5:R1:W-:Y:S04]  /*0c10*/  @!P0 STG.E desc[UR4][R6.64], R27 ;  /* 0x0000001b06008986 */ /* 0x0203e8000c101904 */
[----:B------:R-:W2:Y:S01]  /*0c20*/  LDG.E R2, desc[UR4][R18.64+0x4] ;  /* 0x0000040412027981 */ /* 0x000ea2000c1e1900 */
[----:B0-----:R-:W-:-:S08]  /*0c30*/  DFMA R8, R12, -R4, 1 ;  /* 0x3ff000000c08742b */ /* 0x001fd00000000804 */
[----:B------:R-:W-:-:S08]  /*0c40*/  DFMA R8, R8, R8, R8 ;  /* 0x000000080808722b */ /* 0x000fd00000000008 */
[----:B------:R-:W-:Y:S01]  /*0c50*/  DFMA R8, R12, R8, R12 ;  /* 0x000000080c08722b */ /* 0x000fe2000000000c */
[----:B------:R-:W-:Y:S01]  /*0c60*/  UMOV UR8, 0x54442d18 ;  /* 0x54442d1800087882 */ /* 0x000fe20000000000 */
[----:B------:R-:W-:-:S06]  /*0c70*/  UMOV UR9, 0x400921fb ;  /* 0x400921fb00097882 */ /* 0x000fcc0000000000 */
[----:B---3--:R-:W-:-:S08]  /*0c80*/  DFMA R10, R8, -R4, 1 ;  /* 0x3ff00000080a742b */ /* 0x008fd00000000804 */
[----:B------:R-:W-:Y:S01]  /*0c90*/  DFMA R10, R8, R10, R8 ;  /* 0x0000000a080a722b */ /* 0x000fe20000000008 */
[----:B------:R-:W-:Y:S01]  /*0ca0*/  BSSY.RECONVERGENT B0, `(.L_x_8) ;  /* 0x000000d000007945 */ /* 0x000fe20003800200 */
[----:B--2---:R-:W0:Y:S02]  /*0cb0*/  F2F.F64.F32 R16, R2 ;  /* 0x0000000200107310 */ /* 0x004e240000201800 */
[----:B0-----:R-:W-:-:S08]  /*0cc0*/  DADD R16, R16, UR8 ;  /* 0x0000000810107e29 */ /* 0x001fd00008000000 */
[----:B-1----:R-:W-:-:S08]  /*0cd0*/  DMUL R6, R10, R16 ;  /* 0x000000100a067228 */ /* 0x002fd00000000000 */
        /* <DEDUP_REMOVED lines=9> */
.L_x_9:
[----:B------:R-:W-:Y:S05]  /*0d70*/  BSYNC.RECONVERGENT B0 ;  /* 0x0000000000007941 */ /* 0x000fea0003800200 */
.L_x_8:
[----:B------:R-:W2:Y:S01]  /*0d80*/  LDG.E R16, desc[UR4][R18.64+0x8] ;  /* 0x0000080412107981 */ /* 0x000ea2000c1e1900 */
[----:B------:R-:W0:Y:S01]  /*0d90*/  MUFU.RCP64H R7, 3.1415920257568359375 ;  /* 0x400921fb00077908 */ /* 0x000e220000001800 */
[----:B------:R-:W-:Y:S01]  /*0da0*/  IMAD.MOV.U32 R8, RZ, RZ, 0x54442d18 ;  /* 0x54442d18ff087424 */ /* 0x000fe200078e00ff */
[----:B------:R-:W-:Y:S01]  /*0db0*/  MOV R9, 0x400921fb ;  /* 0x400921fb00097802 */ /* 0x000fe20000000f00 */
[----:B------:R-:W-:Y:S01]  /*0dc0*/  IMAD.MOV.U32 R6, RZ, RZ, 0x1 ;  /* 0x00000001ff067424 */ /* 0x000fe200078e00ff */
[----:B------:R-:W-:Y:S05]  /*0dd0*/  BSSY.RECONVERGENT B0, `(.L_x_10) ;  /* 0x0000017000007945 */ /* 0x000fea0003800200 */
        /* <DEDUP_REMOVED lines=22> */
.L_x_11:
[----:B------:R-:W-:Y:S05]  /*0f40*/  BSYNC.RECONVERGENT B0 ;  /* 0x0000000000007941 */ /* 0x000fea0003800200 */
.L_x_10:
[----:B------:R-:W-:Y:S01]  /*0f50*/  DFMA R4, R4, R20, -0.5 ;  /* 0xbfe000000404742b */ /* 0x000fe20000000014 */
[----:B------:R-:W-:Y:S01]  /*0f60*/  IMAD.MOV.U32 R7, RZ, RZ, 0x3fe00000 ;  /* 0x3fe00000ff077424 */ /* 0x000fe200078e00ff */
[----:B------:R-:W2:Y:S01]  /*0f70*/  LDG.E R2, desc[UR4][R18.64] ;  /* 0x0000000412027981 */ /* 0x000ea2000c1e1900 */
[----:B------:R-:W-:Y:S01]  /*0f80*/  IMAD.MOV.U32 R6, RZ, RZ, RZ ;  /* 0x000000ffff067224 */ /* 0x000fe200078e00ff */
        /* <DEDUP_REMOVED lines=21> */
[----:B------:R-:W-:-:S05]  /*10e0*/  LEA R0, R0, R25, 0x8 ;  /* 0x0000001900007211 */ /* 0x000fca00078e40ff */
[----:B------:R-:W-:Y:S01]  /*10f0*/  IMAD R0, R0, 0x3, RZ ;  /* 0x0000000300007824 */ /* 0x000fe200078e02ff */
[----:B---3--:R3:W-:Y:S04]  /*1100*/  @!P0 STG.E.U8 desc[UR4][R10.64+0x2], R15 ;  /* 0x0000020f0a008986 */ /* 0x0087e8000c101104 */
[----:B------:R-:W4:Y:S01]  /*1110*/  @!P0 LDG.E R19, desc[UR4][R18.64] ;  /* 0x0000000412138981 */ /* 0x000f22000c1e1900 */
[----:B-1----:R-:W-:Y:S01]  /*1120*/  IMAD.WIDE R26, R0, 0x4, R26 ;  /* 0x00000004001a7825 */ /* 0x002fe200078e021a */
[----:B0-----:R-:W0:Y:S03]  /*1130*/  MUFU.RCP64H R13, 6.283184051513671875 ;  /* 0x401921fb000d7908 */ /* 0x001e260000001800 */
[----:B------:R-:W-:-:S02]  /*1140*/  IMAD.MOV.U32 R4, RZ, RZ, 0x54442d18 ;  /* 0x54442d18ff047424 */ /* 0x000fc400078e00ff */
[----:B--2---:R-:W-:Y:S02]  /*1150*/  IMAD.MOV.U32 R5, RZ, RZ, 0x401921fb ;  /* 0x401921fbff057424 */ /* 0x004fe400078e00ff */
[----:B------:R-:W-:Y:S01]  /*1160*/  IMAD.MOV.U32 R12, RZ, RZ, 0x1 ;  /* 0x00000001ff0c7424 */ /* 0x000fe200078e00ff */
[----:B----4-:R1:W-:Y:S04]  /*1170*/  @!P0 STG.E desc[UR4][R6.64], R19 ;  /* 0x0000001306008986 */ /* 0x0103e8000c101904 */
        /* <DEDUP_REMOVED lines=21> */
.L_x_13:
[----:B------:R-:W-:Y:S05]  /*12d0*/  BSYNC.RECONVERGENT B0 ;  /* 0x0000000000007941 */ /* 0x000fea0003800200 */
.L_x_12:
[----:B------:R-:W2:Y:S01]  /*12e0*/  LDG.E R16, desc[UR4][R26.64+0x8] ;  /* 0x000008041a107981 */ /* 0x000ea2000c1e1900 */
[----:B------:R-:W0:Y:S01]  /*12f0*/  MUFU.RCP64H R9, 3.1415920257568359375 ;  /* 0x400921fb00097908 */ /* 0x000e220000001800 */
[----:B------:R-:W-:Y:S01]  /*1300*/  IMAD.MOV.U32 R6, RZ, RZ, 0x54442d18 ;  /* 0x54442d18ff067424 */ /* 0x000fe200078e00ff */
[----:B------:R-:W-:Y:S01]  /*1310*/  MOV R8, 0x1 ;  /* 0x0000000100087802 */ /* 0x000fe20000000f00 */
[----:B------:R-:W-:Y:S01]  /*1320*/  IMAD.MOV.U32 R7, RZ, RZ, 0x400921fb ;  /* 0x400921fbff077424 */ /* 0x000fe200078e00ff */
[----:B------:R-:W-:Y:S01]  /*1330*/  DFMA R22, R22, R4, -0.5 ;  /* 0xbfe000001616742b */ /* 0x000fe20000000004 */
[----:B------:R-:W-:Y:S04]  /*1340*/  BSSY.RECONVERGENT B0, `(.L_x_14) ;  /* 0x0000016000007945 */ /* 0x000fe80003800200 */
[----:B0-----:R-:W-:-:S08]  /*1350*/  DFMA R10, R8, -R6, 1 ;  /* 0x3ff00000080a742b */ /* 0x001fd00000000806 */
[----:B------:R-:W-:-:S08]  /*1360*/  DFMA R10, R10, R10, R10 ;  /* 0x0000000a0a0a722b */ /* 0x000fd0000000000a */
[----:B------:R-:W-:-:S08]  /*1370*/  DFMA R10, R8, R10, R8 ;  /* 0x0000000a080a722b */ /* 0x000fd00000000008 */
[----:B------:R-:W-:-:S08]  /*1380*/  DFMA R8, R10, -R6, 1 ;  /* 0x3ff000000a08742b */ /* 0x000fd00000000806 */
[----:B------:R-:W-:Y:S01]  /*1390*/  DFMA R10, R10, R8, R10 ;  /* 0x000000080a0a722b */ /* 0x000fe2000000000a */
[----:B--2---:R-:W0:Y:S07]  /*13a0*/  F2F.F64.F32 R16, R16 ;  /* 0x0000001000107310 */ /* 0x004e2e0000201800 */
        /* <DEDUP_REMOVED lines=8> */
[----:B------:R-:W-:-:S05]  /*1430*/  FFMA R2, RZ, 2.1426990032196044922, R5 ;  /* 0x400921fbff027823 */ /* 0x000fca0000000005 */
[----:B------:R-:W-:Y:S01]  /*1440*/  FSETP.GT.AND P0, PT, |R2|, 1.469367938527859385e-39, PT ;  /* 0x001000000200780b */ /* 0x000fe20003f04200 */
[----:B------:R0:W1:-:S12]  /*1450*/  F2I.F64.TRUNC R18, R18 ;  /* 0x0000001200127311 */ /* 0x000058000030d100 */
[----:B0-----:R-:W-:Y:S05]  /*1460*/  @P0 BRA P1, `(.L_x_15) ;  /* 0x00000000000c0947 */ /* 0x001fea0000800000 */
[----:B------:R-:W-:Y:S01]  /*1470*/  IMAD.MOV.U32 R6, RZ, RZ, 0x400921fb ;  /* 0x400921fbff067424 */ /* 0x000fe200078e00ff */
[----:B------:R-:W-:-:S07]  /*1480*/  MOV R2, 0x14a0 ;  /* 0x000014a000027802 */ /* 0x000fce0000000f00 */
[----:B-1----:R-:W-:Y:S05]  /*1490*/  CALL.REL.NOINC `($__internal_0_$__cuda_sm20_div_rn_f64_full) ;  /* 0x0000000000747944 */ /* 0x002fea0003c00000 */
.L_x_15:
[----:B------:R-:W-:Y:S05]  /*14a0*/  BSYNC.RECONVERGENT B0 ;  /* 0x0000000000007941 */ /* 0x000fea0003800200 */
.L_x_14:
[----:B------:R-:W-:Y:S01]  /*14b0*/  DFMA R4, R4, R20, -0.5 ;  /* 0xbfe000000404742b */ /* 0x000fe20000000014 */
[----:B------:R-:W-:Y:S01]  /*14c0*/  IMAD.MOV.U32 R7, RZ, RZ, 0x3fe00000 ;  /* 0x3fe00000ff077424 */ /* 0x000fe200078e00ff */
[----:B------:R-:W2:Y:S01]  /*14d0*/  LDG.E R2, desc[UR4][R26.64] ;  /* 0x000000041a027981 */ /* 0x000ea2000c1e1900 */
[----:B------:R-:W-:-:S07]  /*14e0*/  IMAD.MOV.U32 R6, RZ, RZ, RZ ;  /* 0x000000ffff067224 */ /* 0x000fce00078e00ff */
[----:B------:R-:W-:-:S06]  /*14f0*/  LOP3.LUT R7, R7, 0x80000000, R5, 0xb8, !PT ;  /* 0x8000000007077812 */ /* 0x000fcc00078eb805 */
[----:B------:R-:W-:Y:S01]  /*1500*/  DADD.RZ R4, R4, R6 ;  /* 0x0000000004047229 */ /* 0x000fe2000000c006 */
[----:B------:R-:W0:Y:S09]  /*1510*/  LDC.64 R6, c[0x0][0x388] ;  /* 0x0000e200ff067b82 */ /* 0x000e320000000a00 */
[----:B------:R-:W1:Y:S02]  /*1520*/  F2I.F64.TRUNC R4, R4 ;  /* 0x0000000400047311 */ /* 0x000e64000030d100 */
[----:B-1----:R-:W-:-:S04]  /*1530*/  IMAD R11, R3, R4, R18 ;  /* 0x00000004030b7224 */ /* 0x002fc800078e0212 */
[----:B0-----:R-:W-:-:S05]  /*1540*/  IMAD.WIDE R6, R11, 0x4, R6 ;  /* 0x000000040b067825 */ /* 0x001fca00078e0206 */
[----:B------:R-:W2:Y:S02]  /*1550*/  LDG.E R3, desc[UR4][R6.64] ;  /* 0x0000000406037981 */ /* 0x000ea4000c1e1900 */
[----:B--2---:R-:W-:-:S13]  /*1560*/  FSETP.GEU.AND P0, PT, R2, R3, PT ;  /* 0x000000030200720b */ /* 0x004fda0003f0e000 */
[----:B------:R-:W-:Y:S05]  /*1570*/  @P0 EXIT ;  /* 0x000000000000094d */ /* 0x000fea0003800000 */
[----:B------:R-:W0:Y:S02]  /*1580*/  LDCU.128 UR8, c[0x0][0x390] ;  /* 0x00007200ff0877ac */ /* 0x000e240008000c00 */
[----:B0-----:R-:W-:-:S04]  /*1590*/  IADD3 R2, P0, PT, R0, UR8, RZ ;  /* 0x0000000800027c10 */ /* 0x001fc8000ff1e0ff */
[----:B------:R-:W-:-:S05]  /*15a0*/  LEA.HI.X.SX32 R3, R0, UR9, 0x1, P0 ;  /* 0x0000000900037c11 */ /* 0x000fca00080f0eff */
[----:B------:R-:W2:Y:S01]  /*15b0*/  LDG.E.U8 R9, desc[UR4][R2.64] ;  /* 0x0000000402097981 */ /* 0x000ea2000c1e1100 */
[----:B------:R-:W-:-:S05]  /*15c0*/  IMAD R0, R11, 0x3, RZ ;  /* 0x000000030b007824 */ /* 0x000fca00078e02ff */
[----:B------:R-:W-:-:S04]  /*15d0*/  IADD3 R4, P0, PT, R0, UR10, RZ ;  /* 0x0000000a00047c10 */ /* 0x000fc8000ff1e0ff */
[----:B------:R-:W-:-:S05]  /*15e0*/  LEA.HI.X.SX32 R5, R0, UR11, 0x1, P0 ;  /* 0x0000000b00057c11 */ /* 0x000fca00080f0eff */
[----:B--2---:R-:W-:Y:S04]  /*15f0*/  STG.E.U8 desc[UR4][R4.64], R9 ;  /* 0x0000000904007986 */ /* 0x004fe8000c101104 */
[----:B------:R-:W2:Y:S04]  /*1600*/  LDG.E.U8 R11, desc[UR4][R2.64+0x1] ;  /* 0x00000104020b7981 */ /* 0x000ea8000c1e1100 */
[----:B--2---:R-:W-:Y:S04]  /*1610*/  STG.E.U8 desc[UR4][R4.64+0x1], R11 ;  /* 0x0000010b04007986 */ /* 0x004fe8000c101104 */
[----:B------:R-:W2:Y:S04]  /*1620*/  LDG.E.U8 R13, desc[UR4][R2.64+0x2] ;  /* 0x00000204020d7981 */ /* 0x000ea8000c1e1100 */
[----:B--2---:R-:W-:Y:S04]  /*1630*/  STG.E.U8 desc[UR4][R4.64+0x2], R13 ;  /* 0x0000020d04007986 */ /* 0x004fe8000c101104 */
[----:B------:R-:W2:Y:S04]  /*1640*/  LDG.E R27, desc[UR4][R26.64] ;  /* 0x000000041a1b7981 */ /* 0x000ea8000c1e1900 */
[----:B--2---:R-:W-:Y:S01]  /*1650*/  STG.E desc[UR4][R6.64], R27 ;  /* 0x0000001b06007986 */ /* 0x004fe2000c101904 */
[----:B------:R-:W-:Y:S05]  /*1660*/  EXIT ;  /* 0x000000000000794d */ /* 0x000fea0003800000 */
        .weak           $__internal_0_$__cuda_sm20_div_rn_f64_full
        .type           $__internal_0_$__cuda_sm20_div_rn_f64_full,@function
        .size           $__internal_0_$__cuda_sm20_div_rn_f64_full,(.L_x_134 - $__internal_0_$__cuda_sm20_div_rn_f64_full)
$__internal_0_$__cuda_sm20_div_rn_f64_full:
[C---:B------:R-:W-:Y:S01]  /*1670*/  FSETP.GEU.AND P2, PT, |R17|.reuse, 1.469367938527859385e-39, PT ;  /* 0x001000001100780b */ /* 0x040fe20003f4e200 */
[----:B------:R-:W-:Y:S01]  /*1680*/  IMAD.MOV.U32 R15, RZ, RZ, R6 ;  /* 0x000000ffff0f7224 */ /* 0x000fe200078e0006 */
[C---:B------:R-:W-:Y:S01]  /*1690*/  FSETP.GEU.AND P0, PT, |R6|.reuse, 1.469367938527859385e-39, PT ;  /* 0x001000000600780b */ /* 0x040fe20003f0e200 */
[----:B------:R-:W-:Y:S01]  /*16a0*/  IMAD.U32 R14, RZ, RZ, UR6 ;  /* 0x00000006ff0e7e24 */ /* 0x000fe2000f8e00ff */
[----:B------:R-:W-:Y:S01]  /*16b0*/  LOP3.LUT R4, R6, 0x800fffff, RZ, 0xc0, !PT ;  /* 0x800fffff06047812 */ /* 0x000fe200078ec0ff */
[----:B------:R-:W-:Y:S01]  /*16c0*/  IMAD.MOV.U32 R8, RZ, RZ, 0x1 ;  /* 0x00000001ff087424 */ /* 0x000fe200078e00ff */
[----:B------:R-:W-:Y:S01]  /*16d0*/  MOV R12, UR6 ;  /* 0x00000006000c7c02 */ /* 0x000fe20008000f00 */
[----:B------:R-:W-:Y:S01]  /*16e0*/  BSSY.RECONVERGENT B1, `(.L_x_16) ;  /* 0x0000052000017945 */ /* 0x000fe20003800200 */
[----:B------:R-:W-:Y:S02]  /*16f0*/  LOP3.LUT R13, R4, 0x3ff00000, RZ, 0xfc, !PT ;  /* 0x3ff00000040d7812 */ /* 0x000fe400078efcff */
[----:B------:R-:W-:-:S02]  /*1700*/  LOP3.LUT R4, R17, 0x7ff00000, RZ, 0xc0, !PT ;  /* 0x7ff0000011047812 */ /* 0x000fc400078ec0ff */
[----:B------:R-:W-:Y:S01]  /*1710*/  LOP3.LUT R7, R6, 0x7ff00000, RZ, 0xc0, !PT ;  /* 0x7ff0000006077812 */ /* 0x000fe200078ec0ff */
[----:B------:R-:W-:Y:S01]  /*1720*/  @!P2 IMAD.MOV.U32 R28, RZ, RZ, RZ ;  /* 0x000000ffff1ca224 */ /* 0x000fe200078e00ff */
[----:B------:R-:W-:Y:S01]  /*1730*/  @!P2 LOP3.LUT R5, R15, 0x7ff00000, RZ, 0xc0, !PT ;  /* 0x7ff000000f05a812 */ /* 0x000fe200078ec0ff */
[----:B------:R-:W-:Y:S01]  /*1740*/  @!P0 DMUL R12, R14, 8.98846567431157953865e+307 ;  /* 0x7fe000000e0c8828 */ /* 0x000fe20000000000 */
[C---:B------:R-:W-:Y:S02]  /*1750*/  ISETP.GE.U32.AND P1, PT, R4.reuse, R7, PT ;  /* 0x000000070400720c */ /* 0x040fe40003f26070 */
[----:B------:R-:W-:Y:S01]  /*1760*/  @!P2 ISETP.GE.U32.AND P3, PT, R4, R5, PT ;  /* 0x000000050400a20c */ /* 0x000fe20003f66070 */
[----:B------:R-:W-:Y:S02]  /*1770*/  IMAD.MOV.U32 R5, RZ, RZ, 0x1ca00000 ;  /* 0x1ca00000ff057424 */ /* 0x000fe400078e00ff */
[----:B------:R-:W0:Y:S03]  /*1780*/  MUFU.RCP64H R9, R13 ;  /* 0x0000000d00097308 */ /* 0x000e260000001800 */
[----:B------:R-:W-:-:S02]  /*1790*/  @!P2 SEL R6, R5, 0x63400000, !P3 ;  /* 0x634000000506a807 */ /* 0x000fc40005800000 */
[----:B------:R-:W-:Y:S02]  /*17a0*/  SEL R10, R5, 0x63400000, !P1 ;  /* 0x63400000050a7807 */ /* 0x000fe40004800000 */
[--C-:B------:R-:W-:Y:S02]  /*17b0*/  @!P2 LOP3.LUT R6, R6, 0x80000000, R17.reuse, 0xf8, !PT ;  /* 0x800000000606a812 */ /* 0x100fe400078ef811 */
[----:B------:R-:W-:Y:S01]  /*17c0*/  LOP3.LUT R11, R10, 0x800fffff, R17, 0xf8, !PT ;  /* 0x800fffff0a0b7812 */ /* 0x000fe200078ef811 */
[----:B------:R-:W-:Y:S01]  /*17d0*/  IMAD.MOV.U32 R10, RZ, RZ, R16 ;  /* 0x000000ffff0a7224 */ /* 0x000fe200078e0010 */
[----:B------:R-:W-:Y:S01]  /*17e0*/  @!P2 LOP3.LUT R29, R6, 0x100000, RZ, 0xfc, !PT ;  /* 0x00100000061da812 */ /* 0x000fe200078efcff */
[----:B------:R-:W-:Y:S01]  /*17f0*/  IMAD.MOV.U32 R6, RZ, RZ, R4 ;  /* 0x000000ffff067224 */ /* 0x000fe200078e0004 */
[----:B------:R-:W-:-:S04]  /*1800*/  @!P0 LOP3.LUT R7, R13, 0x7ff00000, RZ, 0xc0, !PT ;  /* 0x7ff000000d078812 */ /* 0x000fc800078ec0ff */
[----:B------:R-:W-:Y:S02]  /*1810*/  @!P2 DFMA R10, R10, 2, -R28 ;  /* 0x400000000a0aa82b */ /* 0x000fe4000000081c */
[----:B0-----:R-:W-:-:S08]  /*1820*/  DFMA R28, R8, -R12, 1 ;  /* 0x3ff00000081c742b */ /* 0x001fd0000000080c */
[----:B------:R-:W-:Y:S01]  /*1830*/  DFMA R28, R28, R28, R28 ;  /* 0x0000001c1c1c722b */ /* 0x000fe2000000001c */
[----:B------:R-:W-:-:S04]  /*1840*/  @!P2 LOP3.LUT R6, R11, 0x7ff00000, RZ, 0xc0, !PT ;  /* 0x7ff000000b06a812 */ /* 0x000fc800078ec0ff */
[----:B------:R-:W-:-:S03]  /*1850*/  IADD3 R24, PT, PT, R6, -0x1, RZ ;  /* 0xffffffff06187810 */ /* 0x000fc60007ffe0ff */
[----:B------:R-:W-:Y:S01]  /*1860*/  DFMA R8, R8, R28, R8 ;  /* 0x0000001c0808722b */ /* 0x000fe20000000008 */
[----:B------:R-:W-:Y:S01]  /*1870*/  ISETP.GT.U32.AND P0, PT, R24, 0x7feffffe, PT ;  /* 0x7feffffe1800780c */ /* 0x000fe20003f04070 */
[----:B------:R-:W-:-:S05]  /*1880*/  VIADD R24, R7, 0xffffffff ;  /* 0xffffffff07187836 */ /* 0x000fca0000000000 */
[----:B------:R-:W-:Y:S01]  /*1890*/  ISETP.GT.U32.OR P0, PT, R24, 0x7feffffe, P0 ;  /* 0x7feffffe1800780c */ /* 0x000fe20000704470 */
[----:B------:R-:W-:-:S08]  /*18a0*/  DFMA R30, R8, -R12, 1 ;  /* 0x3ff00000081e742b */ /* 0x000fd0000000080c */
[----:B------:R-:W-:-:S08]  /*18b0*/  DFMA R30, R8, R30, R8 ;  /* 0x0000001e081e722b */ /* 0x000fd00000000008 */
[----:B------:R-:W-:-:S08]  /*18c0*/  DMUL R28, R30, R10 ;  /* 0x0000000a1e1c7228 */ /* 0x000fd00000000000 */
[----:B------:R-:W-:-:S08]  /*18d0*/  DFMA R8, R28, -R12, R10 ;  /* 0x8000000c1c08722b */ /* 0x000fd0000000000a */
[----:B------:R-:W-:Y:S01]  /*18e0*/  DFMA R8, R30, R8, R28 ;  /* 0x000000081e08722b */ /* 0x000fe2000000001c */
[----:B------:R-:W-:Y:S10]  /*18f0*/  @P0 BRA `(.L_x_17) ;  /* 0x00000000006c0947 */ /* 0x000ff40003800000 */
[----:B------:R-:W-:-:S04]  /*1900*/  LOP3.LUT R6, R15, 0x7ff00000, RZ, 0xc0, !PT ;  /* 0x7ff000000f067812 */ /* 0x000fc800078ec0ff */
[CC--:B------:R-:W-:Y:S02]  /*1910*/  VIADDMNMX R7, R4.reuse, -R6.reuse, 0xb9600000, !PT ;  /* 0xb960000004077446 */ /* 0x0c0fe40007800906 */
[----:B------:R-:W-:Y:S01]  /*1920*/  ISETP.GE.U32.AND P0, PT, R4, R6, PT ;  /* 0x000000060400720c */ /* 0x000fe20003f06070 */
[----:B------:R-:W-:Y:S01]  /*1930*/  IMAD.MOV.U32 R6, RZ, RZ, RZ ;  /* 0x000000ffff067224 */ /* 0x000fe200078e00ff */
[----:B------:R-:W-:Y:S02]  /*1940*/  VIMNMX R7, PT, PT, R7, 0x46a00000, PT ;  /* 0x46a0000007077848 */ /* 0x000fe40003fe0100 */
[----:B------:R-:W-:-:S05]  /*1950*/  SEL R5, R5, 0x63400000, !P0 ;  /* 0x6340000005057807 */ /* 0x000fca0004000000 */
[----:B------:R-:W-:-:S04]  /*1960*/  IMAD.IADD R5, R7, 0x1, -R5 ;  /* 0x0000000107057824 */ /* 0x000fc800078e0a05 */
[----:B------:R-:W-:-:S06]  /*1970*/  VIADD R7, R5, 0x7fe00000 ;  /* 0x7fe0000005077836 */ /* 0x000fcc0000000000 */
[----:B------:R-:W-:-:S10]  /*1980*/  DMUL R28, R8, R6 ;  /* 0x00000006081c7228 */ /* 0x000fd40000000000 */
[----:B------:R-:W-:-:S13]  /*1990*/  FSETP.GTU.AND P0, PT, |R29|, 1.469367938527859385e-39, PT ;  /* 0x001000001d00780b */ /* 0x000fda0003f0c200 */
[----:B------:R-:W-:Y:S05]  /*19a0*/  @P0 BRA `(.L_x_18) ;  /* 0x0000000000940947 */ /* 0x000fea0003800000 */
[----:B------:R-:W-:-:S06]  /*19b0*/  DFMA R10, R8, -R12, R10 ;  /* 0x8000000c080a722b */ /* 0x000fcc000000000a */
[----:B------:R-:W-:-:S04]  /*19c0*/  IMAD.MOV.U32 R10, RZ, RZ, RZ ;  /* 0x000000ffff0a7224 */ /* 0x000fc800078e00ff */
[C---:B------:R-:W-:Y:S02]  /*19d0*/  FSETP.NEU.AND P0, PT, R11.reuse, RZ, PT ;  /* 0x000000ff0b00720b */ /* 0x040fe40003f0d000 */
[----:B------:R-:W-:-:S04]  /*19e0*/  LOP3.LUT R14, R11, 0x80000000, R15, 0x48, !PT ;  /* 0x800000000b0e7812 */ /* 0x000fc800078e480f */
[----:B------:R-:W-:-:S07]  /*19f0*/  LOP3.LUT R11, R14, R7, RZ, 0xfc, !PT ;  /* 0x000000070e0b7212 */ /* 0x000fce00078efcff */
[----:B------:R-:W-:Y:S05]  /*1a00*/  @!P0 BRA `(.L_x_18) ;  /* 0x00000000007c8947 */ /* 0x000fea0003800000 */
[----:B------:R-:W-:Y:S01]  /*1a10*/  IMAD.MOV R7, RZ, RZ, -R5 ;  /* 0x000000ffff077224 */ /* 0x000fe200078e0a05 */
[----:B------:R-:W-:Y:S02]  /*1a20*/  MOV R6, RZ ;  /* 0x000000ff00067202 */ /* 0x000fe40000000f00 */
[----:B------:R-:W-:-:S04]  /*1a30*/  IADD3 R5, PT, PT, -R5, -0x43300000, RZ ;  /* 0xbcd0000005057810 */ /* 0x000fc80007ffe1ff */
[----:B------:R-:W-:Y:S02]  /*1a40*/  DFMA R6, R28, -R6, R8 ;  /* 0x800000061c06722b */ /* 0x000fe40000000008 */
[----:B------:R-:W-:-:S08]  /*1a50*/  DMUL.RP R8, R8, R10 ;  /* 0x0000000a08087228 */ /* 0x000fd00000008000 */
[----:B------:R-:W-:Y:S02]  /*1a60*/  FSETP.NEU.AND P0, PT, |R7|, R5, PT ;  /* 0x000000050700720b */ /* 0x000fe40003f0d200 */
[----:B------:R-:W-:Y:S02]  /*1a70*/  LOP3.LUT R14, R9, R14, RZ, 0x3c, !PT ;  /* 0x0000000e090e7212 */ /* 0x000fe400078e3cff */
[----:B------:R-:W-:Y:S02]  /*1a80*/  FSEL R28, R8, R28, !P0 ;  /* 0x0000001c081c7208 */ /* 0x000fe40004000000 */
[----:B------:R-:W-:Y:S01]  /*1a90*/  FSEL R29, R14, R29, !P0 ;  /* 0x0000001d0e1d7208 */ /* 0x000fe20004000000 */
[----:B------:R-:W-:Y:S06]  /*1aa0*/  BRA `(.L_x_18) ;  /* 0x0000000000547947 */ /* 0x000fec0003800000 */
.L_x_17:
[----:B------:R-:W-:-:S14]  /*1ab0*/  DSETP.NAN.AND P0, PT, R16, R16, PT ;  /* 0x000000101000722a */ /* 0x000fdc0003f08000 */
[----:B------:R-:W-:Y:S05]  /*1ac0*/  @P0 BRA `(.L_x_19) ;  /* 0x0000000000440947 */ /* 0x000fea0003800000 */
[----:B------:R-:W-:-:S14]  /*1ad0*/  DSETP.NAN.AND P0, PT, R14, R14, PT ;  /* 0x0000000e0e00722a */ /* 0x000fdc0003f08000 */
[----:B------:R-:W-:Y:S05]  /*1ae0*/  @P0 BRA `(.L_x_20) ;  /* 0x0000000000300947 */ /* 0x000fea0003800000 */
[----:B------:R-:W-:Y:S01]  /*1af0*/  ISETP.NE.AND P0, PT, R6, R7, PT ;  /* 0x000000070600720c */ /* 0x000fe20003f05270 */
[----:B------:R-:W-:Y:S02]  /*1b00*/  IMAD.MOV.U32 R28, RZ, RZ, 0x0 ;  /* 0x00000000ff1c7424 */ /* 0x000fe400078e00ff */
[----:B------:R-:W-:-:S10]  /*1b10*/  IMAD.MOV.U32 R29, RZ, RZ, -0x80000 ;  /* 0xfff80000ff1d7424 */ /* 0x000fd400078e00ff */
[----:B------:R-:W-:Y:S05]  /*1b20*/  @!P0 BRA `(.L_x_18) ;  /* 0x0000000000348947 */ /* 0x000fea0003800000 */
[----:B------:R-:W-:Y:S02]  /*1b30*/  ISETP.NE.AND P0, PT, R6, 0x7ff00000, PT ;  /* 0x7ff000000600780c */ /* 0x000fe40003f05270 */
[----:B------:R-:W-:Y:S02]  /*1b40*/  LOP3.LUT R29, R17, 0x80000000, R15, 0x48, !PT ;  /* 0x80000000111d7812 */ /* 0x000fe400078e480f */
[----:B------:R-:W-:-:S13]  /*1b50*/  ISETP.EQ.OR P0, PT, R7, RZ, !P0 ;  /* 0x000000ff0700720c */ /* 0x000fda0004702670 */
[----:B------:R-:W-:Y:S01]  /*1b60*/  @P0 LOP3.LUT R4, R29, 0x7ff00000, RZ, 0xfc, !PT ;  /* 0x7ff000001d040812 */ /* 0x000fe200078efcff */
[----:B------:R-:W-:Y:S02]  /*1b70*/  @!P0 IMAD.MOV.U32 R28, RZ, RZ, RZ ;  /* 0x000000ffff1c8224 */ /* 0x000fe400078e00ff */
[----:B------:R-:W-:Y:S02]  /*1b80*/  @P0 IMAD.MOV.U32 R28, RZ, RZ, RZ ;  /* 0x000000ffff1c0224 */ /* 0x000fe400078e00ff */
[----:B------:R-:W-:Y:S01]  /*1b90*/  @P0 IMAD.MOV.U32 R29, RZ, RZ, R4 ;  /* 0x000000ffff1d0224 */ /* 0x000fe200078e0004 */
[----:B------:R-:W-:Y:S06]  /*1ba0*/  BRA `(.L_x_18) ;  /* 0x0000000000147947 */ /* 0x000fec0003800000 */
.L_x_20:
[----:B------:R-:W-:Y:S01]  /*1bb0*/  LOP3.LUT R29, R15, 0x80000, RZ, 0xfc, !PT ;  /* 0x000800000f1d7812 */ /* 0x000fe200078efcff */
[----:B------:R-:W-:Y:S01]  /*1bc0*/  IMAD.MOV.U32 R28, RZ, RZ, R14 ;  /* 0x000000ffff1c7224 */ /* 0x000fe200078e000e */
[----:B------:R-:W-:Y:S06]  /*1bd0*/  BRA `(.L_x_18) ;  /* 0x0000000000087947 */ /* 0x000fec0003800000 */
.L_x_19:
[----:B------:R-:W-:Y:S02]  /*1be0*/  LOP3.LUT R29, R17, 0x80000, RZ, 0xfc, !PT ;  /* 0x00080000111d7812 */ /* 0x000fe400078efcff */
[----:B------:R-:W-:-:S07]  /*1bf0*/  MOV R28, R16 ;  /* 0x00000010001c7202 */ /* 0x000fce0000000f00 */
.L_x_18:
[----:B------:R-:W-:Y:S05]  /*1c00*/  BSYNC.RECONVERGENT B1 ;  /* 0x0000000000017941 */ /* 0x000fea0003800200 */
.L_x_16:
[----:B------:R-:W-:Y:S02]  /*1c10*/  IMAD.MOV.U32 R6, RZ, RZ, R2 ;  /* 0x000000ffff067224 */ /* 0x000fe400078e0002 */
[----:B------:R-:W-:Y:S02]  /*1c20*/  IMAD.MOV.U32 R7, RZ, RZ, 0x0 ;  /* 0x00000000ff077424 */ /* 0x000fe400078e00ff */
[----:B------:R-:W-:Y:S02]  /*1c30*/  IMAD.MOV.U32 R4, RZ, RZ, R28 ;  /* 0x000000ffff047224 */ /* 0x000fe400078e001c */
[----:B------:R-:W-:Y:S01]  /*1c40*/  IMAD.MOV.U32 R5, RZ, RZ, R29 ;  /* 0x000000ffff057224 */ /* 0x000fe200078e001d */
[----:B------:R-:W-:Y:S06]  /*1c50*/  RET.REL.NODEC R6 `(_Z12render_finalPfS_PhS0_) ;  /* 0xffffffe006e87950 */ /* 0x000fec0003c3ffff */
.L_x_21:
[----:B------:R-:W-:-:S00]  /*1c60*/  BRA `(.L_x_21) ;  /* 0xfffffffc00fc7947 */ /* 0x000fc0000383ffff */
[----:B------:R-:W-:-:S00]  /*1c70*/  NOP ;  /* 0x0000000000007918 */ /* 0x000fc00000000000 */
        /* <DEDUP_REMOVED lines=8> */
.L_x_134:


//--------------------- .text._Z11transform2dPfS_ --------------------------
	.section	.text._Z11transform2dPfS_,"ax",@progbits
	.align	128
        .global         _Z11transform2dPfS_
        .type           _Z11transform2dPfS_,@function
        .size           _Z11transform2dPfS_,(.L_x_136 - _Z11transform2dPfS_)
        .other          _Z11transform2dPfS_,@"STO_CUDA_ENTRY STV_DEFAULT"
_Z11transform2dPfS_:
.text._Z11transform2dPfS_:
[----:B------:R-:W-:Y:S01]  /*0000*/  LDC R1, c[0x0][0x37c] ;  /* 0x0000df00ff017b82 */ /* 0x000fe20000000800 */
[----:B------:R-:W0:Y:S07]  /*0010*/  S2R R3, SR_CTAID.Y ;  /* 0x0000000000037919 */ /* 0x000e2e0000002600 */
[----:B------:R-:W1:Y:S01]  /*0020*/  LDC R10, c[0x0][0x370] ;  /* 0x0000dc00ff0a7b82 */ /* 0x000e620000000800 */
[----:B------:R-:W2:Y:S01]  /*0030*/  LDCU.64 UR6, c[0x0][0x358] ;  /* 0x00006b00ff0677ac */ /* 0x000ea20008000a00 */
[----:B------:R-:W0:Y:S01]  /*0040*/  S2R R4, SR_TID.Y ;  /* 0x0000000000047919 */ /* 0x000e220000002200 */
[----:B------:R-:W-:Y:S01]  /*0050*/  UMOV UR4, URZ ;  /* 0x000000ff00047c82 */ /* 0x000fe20008000000 */
[----:B------:R-:W3:Y:S04]  /*0060*/  S2R R2, SR_TID.X ;  /* 0x0000000000027919 */ /* 0x000ee80000002100 */
[----:B------:R-:W4:Y:S01]  /*0070*/  LDC.64 R6, c[0x0][0x380] ;  /* 0x0000e000ff067b82 */ /* 0x000f220000000a00 */
[----:B------:R-:W5:Y:S01]  /*0080*/  S2R R0, SR_CTAID.X ;  /* 0x0000000000007919 */ /* 0x000f620000002500 */
[----:B0-----:R-:W-:-:S06]  /*0090*/  IMAD R3, R3, 0x20, R4 ;  /* 0x0000002003037824 */ /* 0x001fcc00078e0204 */
[----:B------:R-:W0:Y:S01]  /*00a0*/  LDC.64 R4, c[0x0][0x388] ;  /* 0x0000e200ff047b82 */ /* 0x000e220000000a00 */
[----:B-1----:R-:W-:-:S04]  /*00b0*/  IMAD R3, R3, R10, RZ ;  /* 0x0000000a03037224 */ /* 0x002fc800078e02ff */
[----:B---3--:R-:W-:-:S05]  /*00c0*/  IMAD R3, R3, 0x20, R2 ;  /* 0x0000002003037824 */ /* 0x008fca00078e0202 */
[----:B-----5:R-:W-:-:S05]  /*00d0*/  LEA R3, R0, R3, 0x5 ;  /* 0x0000000300037211 */ /* 0x020fca00078e28ff */
[----:B--2-4-:R-:W-:-:S07]  /*00e0*/  IMAD R11, R3, 0x3, RZ ;  /* 0x00000003030b7824 */ /* 0x014fce00078e02ff */
.L_x_32:
[----:B-1----:R-:W-:-:S05]  /*00f0*/  IMAD.WIDE R8, R11, 0x4, R6 ;  /* 0x000000040b087825 */ /* 0x002fca00078e0206 */
[----:B------:R-:W2:Y:S04]  /*0100*/  LDG.E R12, desc[UR6][R8.64+0x4] ;  /* 0x00000406080c7981 */ /* 0x000ea8000c1e1900 */
[----:B------:R-:W3:Y:S04]  /*0110*/  LDG.E R13, desc[UR6][R8.64] ;  /* 0x00000006080d7981 */ /* 0x000ee8000c1e1900 */
[----:B------:R-:W4:Y:S01]  /*0120*/  LDG.E R2, desc[UR6][R8.64+0x8] ;  /* 0x0000080608027981 */ /* 0x000f22000c1e1900 */
[----:B------:R-:W-:Y:S01]  /*0130*/  BSSY.RECONVERGENT B0, `(.L_x_22) ;  /* 0x0000011000007945 */ /* 0x000fe20003800200 */
[----:B--2---:R-:W-:-:S04]  /*0140*/  FMUL R0, R12, R12 ;  /* 0x0000000c0c007220 */ /* 0x004fc80000400000 */
[----:B---3--:R-:W-:-:S04]  /*0150*/  FFMA R15, R13, R13, R0 ;  /* 0x0000000d0d0f7223 */ /* 0x008fc80000000000 */
[----:B----4-:R-:W-:-:S04]  /*0160*/  FFMA R14, R2, R2, R15 ;  /* 0x00000002020e7223 */ /* 0x010fc8000000000f */
[----:B------:R-:W-:Y:S01]  /*0170*/  VIADD R0, R14, 0xf3000000 ;  /* 0xf30000000e007836 */ /* 0x000fe20000000000 */
[----:B------:R1:W2:Y:S04]  /*0180*/  MUFU.RSQ R3, R14 ;  /* 0x0000000e00037308 */ /* 0x0002a80000001400 */
[----:B------:R-:W-:-:S13]  /*0190*/  ISETP.GT.U32.AND P0, PT, R0, 0x727fffff, PT ;  /* 0x727fffff0000780c */ /* 0x000fda0003f04070 */
[----:B-12---:R-:W-:Y:S05]  /*01a0*/  @!P0 BRA `(.L_x_23) ;  /* 0x0000000000148947 */ /* 0x006fea0003800000 */
[----:B------:R-:W-:Y:S01]  /*01b0*/  IMAD.MOV.U32 R0, RZ, RZ, R14 ;  /* 0x000000ffff007224 */ /* 0x000fe200078e000e */
[----:B------:R-:W-:-:S07]  /*01c0*/  MOV R19, 0x1e0 ;  /* 0x000001e000137802 */ /* 0x000fce0000000f00 */
[----:B0-----:R-:W-:Y:S05]  /*01d0*/  CALL.REL.NOINC `($__internal_1_$__cuda_sm20_sqrt_rn_f32_slowpath) ;  /* 0x0000000400d87944 */ /* 0x001fea0003c00000 */
[----:B------:R-:W-:Y:S01]  /*01e0*/  MOV R17, R3 ;  /* 0x0000000300117202 */ /* 0x000fe20000000f00 */
[----:B------:R-:W-:Y:S06]  /*01f0*/  BRA `(.L_x_24) ;  /* 0x0000000000107947 */ /* 0x000fec0003800000 */
.L_x_23:
[----:B------:R-:W-:Y:S01]  /*0200*/  FMUL.FTZ R17, R14, R3 ;  /* 0x000000030e117220 */ /* 0x000fe20000410000 */
[----:B------:R-:W-:-:S03]  /*0210*/  FMUL.FTZ R3, R3, 0.5 ;  /* 0x3f00000003037820 */ /* 0x000fc60000410000 */
[----:B------:R-:W-:-:S04]  /*0220*/  FFMA R0, -R17, R17, R14 ;  /* 0x0000001111007223 */ /* 0x000fc8000000010e */
[----:B------:R-:W-:-:S07]  /*0230*/  FFMA R17, R0, R3, R17 ;  /* 0x0000000300117223 */ /* 0x000fce0000000011 */
.L_x_24:
[----:B------:R-:W-:Y:S05]  /*0240*/  BSYNC.RECONVERGENT B0 ;  /* 0x0000000000007941 */ /* 0x000fea0003800200 */
.L_x_22:
[CC--:B------:R-:W-:Y:S01]  /*0250*/  FSETP.GT.AND P2, PT, |R12|.reuse, |R13|.reuse, PT ;  /* 0x4000000d0c00720b */ /* 0x0c0fe20003f44200 */
[----:B0-----:R-:W-:Y:S01]  /*0260*/  IMAD.WIDE R8, R11, 0x4, R4 ;  /* 0x000000040b087825 */ /* 0x001fe200078e0204 */
[----:B------:R-:W-:Y:S02]  /*0270*/  BSSY.RECONVERGENT B0, `(.L_x_25) ;  /* 0x000000f000007945 */ /* 0x000fe40003800200 */
[----:B------:R-:W-:Y:S02]  /*0280*/  FSEL R3, |R12|, |R13|, P2 ;  /* 0x4000000d0c037208 */ /* 0x000fe40001000200 */
[----:B------:R-:W-:Y:S01]  /*0290*/  FSEL R0, |R13|, |R12|, P2 ;  /* 0x4000000c0d007208 */ /* 0x000fe20001000200 */
[----:B------:R0:W-:Y:S01]  /*02a0*/  STG.E desc[UR6][R8.64], R17 ;  /* 0x0000001108007986 */ /* 0x0001e2000c101906 */
[----:B------:R-:W1:Y:S08]  /*02b0*/  MUFU.RCP R14, R3 ;  /* 0x00000003000e7308 */ /* 0x000e700000001000 */
[----:B------:R-:W2:Y:S01]  /*02c0*/  FCHK P0, R0, R3 ;  /* 0x0000000300007302 */ /* 0x000ea20000000000 */
[----:B-1----:R-:W-:-:S04]  /*02d0*/  FFMA R19, -R3, R14, 1 ;  /* 0x3f80000003137423 */ /* 0x002fc8000000010e */
[----:B------:R-:W-:-:S04]  /*02e0*/  FFMA R19, R14, R19, R14 ;  /* 0x000000130e137223 */ /* 0x000fc8000000000e */
[----:B------:R-:W-:-:S04]  /*02f0*/  FFMA R14, R0, R19, RZ ;  /* 0x00000013000e7223 */ /* 0x000fc800000000ff */
[----:B------:R-:W-:-:S04]  /*0300*/  FFMA R16, -R3, R14, R0 ;  /* 0x0000000e03107223 */ /* 0x000fc80000000100 */
[----:B------:R-:W-:Y:S01]  /*0310*/  FFMA R14, R19, R16, R14 ;  /* 0x00000010130e7223 */ /* 0x000fe2000000000e */
[----:B0-2---:R-:W-:Y:S06]  /*0320*/  @!P0 BRA `(.L_x_26) ;  /* 0x00000000000c8947 */ /* 0x005fec0003800000 */
[----:B------:R-:W-:-:S07]  /*0330*/  MOV R14, 0x350 ;  /* 0x00000350000e7802 */ /* 0x000fce0000000f00 */
[----:B------:R-:W-:Y:S05]  /*0340*/  CALL.REL.NOINC `($__internal_2_$__cuda_sm3x_div_rn_noftz_f32_slowpath) ;  /* 0x0000000400d47944 */ /* 0x000fea0003c00000 */
[----:B------:R-:W-:-:S07]  /*0350*/  IMAD.MOV.U32 R14, RZ, RZ, R0 ;  /* 0x000000ffff0e7224 */ /* 0x000fce00078e0000 */
.L_x_26:
[----:B------:R-:W-:Y:S05]  /*0360*/  BSYNC.RECONVERGENT B0 ;  /* 0x0000000000007941 */ /* 0x000fea0003800200 */
.L_x_25:
[----:B------:R-:W-:Y:S02]  /*0370*/  IMAD.MOV.U32 R17, RZ, RZ, 0x3b33710b ;  /* 0x3b33710bff117424 */ /* 0x000fe400078e00ff */
[----:B------:R-:W-:Y:S01]  /*0380*/  FMUL R0, R14, R14 ;  /* 0x0000000e0e007220 */ /* 0x000fe20000400000 */
[----:B------:R-:W-:Y:S01]  /*0390*/  HFMA2 R16, -RZ, RZ, 1.857421875, -1409 ;  /* 0x3f6ee581ff107431 */ /* 0x000fe200000001ff */
[C---:B------:R-:W-:Y:S01]  /*03a0*/  ISETP.GE.AND P0, PT, R13.reuse, RZ, PT ;  /* 0x000000ff0d00720c */ /* 0x040fe20003f06270 */
[----:B------:R-:W-:Y:S01]  /*03b0*/  BSSY.RECONVERGENT B0, `(.L_x_27) ;  /* 0x0000026000007945 */ /* 0x000fe20003800200 */
[C---:B------:R-:W-:Y:S01]  /*03c0*/  FFMA R17, R0.reuse, R17, -0.015681877732276916504 ;  /* 0xbc80774800117423 */ /* 0x040fe20000000011 */
[C---:B------:R-:W-:Y:S01]  /*03d0*/  FSETP.NEU.AND P3, PT, |R13|.reuse, |R12|, PT ;  /* 0x4000000c0d00720b */ /* 0x040fe20003f6d200 */
[----:B------:R-:W-:Y:S01]  /*03e0*/  FADD R13, |R13|, |R12| ;  /* 0x4000000c0d0d7221 */ /* 0x000fe20000000200 */
[----:B------:R-:W-:Y:S01]  /*03f0*/  FSETP.NEU.AND P1, PT, R3, RZ, PT ;  /* 0x000000ff0300720b */ /* 0x000fe20003f2d000 */
[----:B------:R-:W-:-:S04]  /*0400*/  FFMA R17, R0, R17, 0.042200751602649688721 ;  /* 0x3d2cdab200117423 */ /* 0x000fc80000000011 */
[----:B------:R-:W-:-:S04]  /*0410*/  FFMA R17, R0, R17, -0.074792981147766113281 ;  /* 0xbd992d1000117423 */ /* 0x000fc80000000011 */
[----:B------:R-:W-:-:S04]  /*0420*/  FFMA R17, R0, R17, 0.10640415549278259277 ;  /* 0x3dd9ea6c00117423 */ /* 0x000fc80000000011 */
[----:B------:R-:W-:-:S04]  /*0430*/  FFMA R17, R0, R17, -0.14207722246646881104 ;  /* 0xbe117cb100117423 */ /* 0x000fc80000000011 */
[----:B------:R-:W-:-:S04]  /*0440*/  FFMA R17, R0, R17, 0.19993925094604492188 ;  /* 0x3e4cbce000117423 */ /* 0x000fc80000000011 */
[----:B------:R-:W-:-:S04]  /*0450*/  FFMA R17, R0, R17, -0.33333197236061096191 ;  /* 0xbeaaaa7d00117423 */ /* 0x000fc80000000011 */
[----:B------:R-:W-:-:S04]  /*0460*/  FMUL R17, R0, R17 ;  /* 0x0000001100117220 */ /* 0x000fc80000400000 */
[----:B------:R-:W-:Y:S01]  /*0470*/  FFMA R17, R17, R14, R14 ;  /* 0x0000000e11117223 */ /* 0x000fe2000000000e */
[----:B------:R-:W-:-:S03]  /*0480*/  FSEL R14, R16, 1.8663789033889770508, P2 ;  /* 0x3feee581100e7808 */ /* 0x000fc60001000000 */
[----:B------:R-:W-:-:S05]  /*0490*/  FFMA R0, R16, 1.6832555532455444336, -R17 ;  /* 0x3fd774eb10007823 */ /* 0x000fca0000000811 */
[-C--:B------:R-:W-:Y:S01]  /*04a0*/  FSEL R19, R0, R17.reuse, P2 ;  /* 0x0000001100137208 */ /* 0x080fe20001000000 */
[----:B------:R-:W-:Y:S01]  /*04b0*/  IMAD.MOV.U32 R0, RZ, RZ, 0x4016cbe4 ;  /* 0x4016cbe4ff007424 */ /* 0x000fe200078e00ff */
[----:B------:R-:W-:-:S05]  /*04c0*/  FSEL R17, R17, -R17, P2 ;  /* 0x8000001111117208 */ /* 0x000fca0001000000 */
[----:B------:R-:W-:Y:S01]  /*04d0*/  @!P0 FFMA R19, R14, 1.6832555532455444336, R17 ;  /* 0x3fd774eb0e138823 */ /* 0x000fe20000000011 */
[----:B------:R-:W-:Y:S01]  /*04e0*/  @!P3 FSEL R19, R0, 0.78539818525314331055, !P0 ;  /* 0x3f490fdb0013b808 */ /* 0x000fe20004000000 */
[----:B------:R-:W-:Y:S01]  /*04f0*/  VIADD R0, R15, 0xf3000000 ;  /* 0xf30000000f007836 */ /* 0x000fe20000000000 */
[----:B------:R-:W-:Y:S02]  /*0500*/  @!P1 FSEL R19, RZ, 3.1415927410125732422, P0 ;  /* 0x40490fdbff139808 */ /* 0x000fe40000000000 */
[----:B------:R-:W-:Y:S02]  /*0510*/  FSETP.NAN.AND P0, PT, R13, R13, PT ;  /* 0x0000000d0d00720b */ /* 0x000fe40003f08000 */
[----:B------:R-:W-:-:S04]  /*0520*/  LOP3.LUT R12, R19, 0x80000000, R12, 0xb8, !PT ;  /* 0x80000000130c7812 */ /* 0x000fc800078eb80c */
[----:B------:R-:W-:Y:S02]  /*0530*/  FSEL R13, R13, R12, P0 ;  /* 0x0000000c0d0d7208 */ /* 0x000fe40000000000 */
[----:B------:R-:W-:Y:S01]  /*0540*/  ISETP.GT.U32.AND P0, PT, R0, 0x727fffff, PT ;  /* 0x727fffff0000780c */ /* 0x000fe20003f04070 */
[----:B------:R0:W1:Y:S02]  /*0550*/  MUFU.RSQ R12, R15 ;  /* 0x0000000f000c7308 */ /* 0x0000640000001400 */
[----:B------:R0:W-:Y:S10]  /*0560*/  STG.E desc[UR6][R8.64+0x4], R13 ;  /* 0x0000040d08007986 */ /* 0x0001f4000c101906 */
[----:B------:R-:W-:Y:S05]  /*0570*/  @!P0 BRA `(.L_x_28) ;  /* 0x0000000000148947 */ /* 0x000fea0003800000 */
[----:B------:R-:W-:Y:S02]  /*0580*/  MOV R0, R15 ;  /* 0x0000000f00007202 */ /* 0x000fe40000000f00 */
[----:B------:R-:W-:-:S07]  /*0590*/  MOV R19, 0x5b0 ;  /* 0x000005b000137802 */ /* 0x000fce0000000f00 */
[----:B01----:R-:W-:Y:S05]  /*05a0*/  CALL.REL.NOINC `($__internal_1_$__cuda_sm20_sqrt_rn_f32_slowpath) ;  /* 0x0000000000e47944 */ /* 0x003fea0003c00000 */
[----:B------:R-:W-:Y:S01]  /*05b0*/  IMAD.MOV.U32 R13, RZ, RZ, R3 ;  /* 0x000000ffff0d7224 */ /* 0x000fe200078e0003 */
[----:B------:R-:W-:Y:S06]  /*05c0*/  BRA `(.L_x_29) ;  /* 0x0000000000107947 */ /* 0x000fec0003800000 */
.L_x_28:
[----:B-1----:R-:W-:Y:S01]  /*05d0*/  FMUL.FTZ R0, R15, R12 ;  /* 0x0000000c0f007220 */ /* 0x002fe20000410000 */
[----:B------:R-:W-:-:S03]  /*05e0*/  FMUL.FTZ R3, R12, 0.5 ;  /* 0x3f0000000c037820 */ /* 0x000fc60000410000 */
[----:B0-----:R-:W-:-:S04]  /*05f0*/  FFMA R13, -R0, R0, R15 ;  /* 0x00000000000d7223 */ /* 0x001fc8000000010f */
[----:B------:R-:W-:-:S07]  /*0600*/  FFMA R13, R13, R3, R0 ;  /* 0x000000030d0d7223 */ /* 0x000fce0000000000 */
.L_x_29:
[----:B------:R-:W-:Y:S05]  /*0610*/  BSYNC.RECONVERGENT B0 ;  /* 0x0000000000007941 */ /* 0x000fea0003800200 */
.L_x_27:
[CC--:B------:R-:W-:Y:S01]  /*0620*/  FSETP.GT.AND P2, PT, |R13|.reuse, |R2|.reuse, PT ;  /* 0x400000020d00720b */ /* 0x0c0fe20003f44200 */
[----:B------:R-:W-:Y:S03]  /*0630*/  BSSY.RECONVERGENT B0, `(.L_x_30) ;  /* 0x000000e000007945 */ /* 0x000fe60003800200 */
[----:B------:R-:W-:Y:S02]  /*0640*/  FSEL R3, |R13|, |R2|, P2 ;  /* 0x400000020d037208 */ /* 0x000fe40001000200 */
[----:B------:R-:W-:Y:S02]  /*0650*/  FSEL R0, |R2|, |R13|, P2 ;  /* 0x4000000d02007208 */ /* 0x000fe40001000200 */
[----:B------:R-:W0:Y:S08]  /*0660*/  MUFU.RCP R12, R3 ;  /* 0x00000003000c7308 */ /* 0x000e300000001000 */
[----:B------:R-:W1:Y:S01]  /*0670*/  FCHK P0, R0, R3 ;  /* 0x0000000300007302 */ /* 0x000e620000000000 */
[----:B0-----:R-:W-:-:S04]  /*0680*/  FFMA R15, -R3, R12, 1 ;  /* 0x3f800000030f7423 */ /* 0x001fc8000000010c */
[----:B------:R-:W-:-:S04]  /*0690*/  FFMA R15, R12, R15, R12 ;  /* 0x0000000f0c0f7223 */ /* 0x000fc8000000000c */
[----:B------:R-:W-:-:S04]  /*06a0*/  FFMA R12, R0, R15, RZ ;  /* 0x0000000f000c7223 */ /* 0x000fc800000000ff */
[----:B------:R-:W-:-:S04]  /*06b0*/  FFMA R14, -R3, R12, R0 ;  /* 0x0000000c030e7223 */ /* 0x000fc80000000100 */
[----:B------:R-:W-:Y:S01]  /*06c0*/  FFMA R12, R15, R14, R12 ;  /* 0x0000000e0f0c7223 */ /* 0x000fe2000000000c */
[----:B-1----:R-:W-:Y:S06]  /*06d0*/  @!P0 BRA `(.L_x_31) ;  /* 0x00000000000c8947 */ /* 0x002fec0003800000 */
[----:B------:R-:W-:-:S07]  /*06e0*/  MOV R14, 0x700 ;  /* 0x00000700000e7802 */ /* 0x000fce0000000f00 */
[----:B------:R-:W-:Y:S05]  /*06f0*/  CALL.REL.NOINC `($__internal_2_$__cuda_sm3x_div_rn_noftz_f32_slowpath) ;  /* 0x0000000000e87944 */ /* 0x000fea0003c00000 */
[----:B------:R-:W-:-:S07]  /*0700*/  IMAD.MOV.U32 R12, RZ, RZ, R0 ;  /* 0x000000ffff0c7224 */ /* 0x000fce00078e0000 */
.L_x_31:
[----:B------:R-:W-:Y:S05]  /*0710*/  BSYNC.RECONVERGENT B0 ;  /* 0x0000000000007941 */ /* 0x000fea0003800200 */
.L_x_30:
[----:B------:R-:W-:Y:S01]  /*0720*/  MOV R15, 0x3b33710b ;  /* 0x3b33710b000f7802 */ /* 0x000fe20000000f00 */
[----:B------:R-:W-:Y:S01]  /*0730*/  FMUL R0, R12, R12 ;  /* 0x0000000c0c007220 */ /* 0x000fe20000400000 */
[----:B------:R-:W-:Y:S01]  /*0740*/  IMAD.MOV.U32 R14, RZ, RZ, 0x3f6ee581 ;  /* 0x3f6ee581ff0e7424 */ /* 0x000fe200078e00ff */
[----:B------:R-:W-:Y:S01]  /*0750*/  ISETP.GE.AND P0, PT, R2, RZ, PT ;  /* 0x000000ff0200720c */ /* 0x000fe20003f06270 */
[----:B------:R-:W-:Y:S01]  /*0760*/  UISETP.GE.U32.AND UP0, UPT, UR4, 0x18, UPT ;  /* 0x000000180400788c */ /* 0x000fe2000bf06070 */
[----:B------:R-:W-:Y:S01]  /*0770*/  FFMA R15, R0, R15, -0.015681877732276916504 ;  /* 0xbc807748000f7423 */ /* 0x000fe2000000000f */
[C---:B------:R-:W-:Y:S01]  /*0780*/  FSETP.NEU.AND P3, PT, |R2|.reuse, |R13|, PT ;  /* 0x4000000d0200720b */ /* 0x040fe20003f6d200 */
[----:B------:R-:W-:Y:S01]  /*0790*/  FADD R2, |R2|, |R13| ;  /* 0x4000000d02027221 */ /* 0x000fe20000000200 */
[----:B------:R-:W-:Y:S01]  /*07a0*/  FSETP.NEU.AND P1, PT, R3, RZ, PT ;  /* 0x000000ff0300720b */ /* 0x000fe20003f2d000 */
[----:B------:R-:W-:Y:S01]  /*07b0*/  FFMA R15, R0, R15, 0.042200751602649688721 ;  /* 0x3d2cdab2000f7423 */ /* 0x000fe2000000000f */
[----:B------:R-:W-:Y:S01]  /*07c0*/  IMAD.MOV.U32 R3, RZ, RZ, 0x4016cbe4 ;  /* 0x4016cbe4ff037424 */ /* 0x000fe200078e00ff */
[----:B------:R-:W-:Y:S01]  /*07d0*/  UIADD3 UR5, UPT, UPT, UR4, 0x8, URZ ;  /* 0x0000000804057890 */ /* 0x000fe2000fffe0ff */
[----:B------:R-:W-:-:S02]  /*07e0*/  IMAD R11, R10, 0x300, R11 ;  /* 0x000003000a0b7824 */ /* 0x000fc400078e020b */
[----:B------:R-:W-:-:S04]  /*07f0*/  FFMA R15, R0, R15, -0.074792981147766113281 ;  /* 0xbd992d10000f7423 */ /* 0x000fc8000000000f */
[----:B------:R-:W-:Y:S01]  /*0800*/  FFMA R15, R0, R15, 0.10640415549278259277 ;  /* 0x3dd9ea6c000f7423 */ /* 0x000fe2000000000f */
[----:B------:R-:W-:-:S03]  /*0810*/  UMOV UR4, UR5 ;  /* 0x0000000500047c82 */ /* 0x000fc60008000000 */
[----:B------:R-:W-:-:S04]  /*0820*/  FFMA R15, R0, R15, -0.14207722246646881104 ;  /* 0xbe117cb1000f7423 */ /* 0x000fc8000000000f */
[----:B------:R-:W-:-:S04]  /*0830*/  FFMA R15, R0, R15, 0.19993925094604492188 ;  /* 0x3e4cbce0000f7423 */ /* 0x000fc8000000000f */
[----:B------:R-:W-:-:S04]  /*0840*/  FFMA R15, R0, R15, -0.33333197236061096191 ;  /* 0xbeaaaa7d000f7423 */ /* 0x000fc8000000000f */
[----:B------:R-:W-:-:S04]  /*0850*/  FMUL R15, R0, R15 ;  /* 0x0000000f000f7220 */ /* 0x000fc80000400000 */
[----:B------:R-:W-:Y:S01]  /*0860*/  FFMA R15, R15, R12, R12 ;  /* 0x0000000c0f0f7223 */ /* 0x000fe2000000000c */
[----:B------:R-:W-:-:S03]  /*0870*/  FSEL R12, R14, 1.8663789033889770508, P2 ;  /* 0x3feee5810e0c7808 */ /* 0x000fc60001000000 */
[----:B------:R-:W-:-:S05]  /*0880*/  FFMA R0, R14, 1.6832555532455444336, -R15 ;  /* 0x3fd774eb0e007823 */ /* 0x000fca000000080f */
[-C--:B------:R-:W-:Y:S02]  /*0890*/  FSEL R0, R0, R15.reuse, P2 ;  /* 0x0000000f00007208 */ /* 0x080fe40001000000 */
[----:B------:R-:W-:-:S05]  /*08a0*/  FSEL R15, R15, -R15, P2 ;  /* 0x8000000f0f0f7208 */ /* 0x000fca0001000000 */
[----:B------:R-:W-:Y:S01]  /*08b0*/  @!P0 FFMA R0, R12, 1.6832555532455444336, R15 ;  /* 0x3fd774eb0c008823 */ /* 0x000fe2000000000f */
[----:B------:R-:W-:Y:S02]  /*08c0*/  @!P3 FSEL R0, R3, 0.78539818525314331055, !P0 ;  /* 0x3f490fdb0300b808 */ /* 0x000fe40004000000 */
[----:B------:R-:W-:Y:S02]  /*08d0*/  @!P1 FSEL R0, RZ, 3.1415927410125732422, P0 ;  /* 0x40490fdbff009808 */ /* 0x000fe40000000000 */
[----:B------:R-:W-:Y:S02]  /*08e0*/  FSETP.NAN.AND P0, PT, R2, R2, PT ;  /* 0x000000020200720b */ /* 0x000fe40003f08000 */
[----:B------:R-:W-:-:S04]  /*08f0*/  LOP3.LUT R13, R0, 0x80000000, R13, 0xb8, !PT ;  /* 0x80000000000d7812 */ /* 0x000fc800078eb80d */
[----:B------:R-:W-:-:S05]  /*0900*/  FSEL R13, R2, R13, P0 ;  /* 0x0000000d020d7208 */ /* 0x000fca0000000000 */
[----:B------:R1:W-:Y:S01]  /*0910*/  STG.E desc[UR6][R8.64+0x8], R13 ;  /* 0x0000080d08007986 */ /* 0x0003e2000c101906 */
[----:B------:R-:W-:Y:S05]  /*0920*/  BRA.U !UP0, `(.L_x_32) ;  /* 0xfffffff508f07547 */ /* 0x000fea000b83ffff */
[----:B------:R-:W-:Y:S05]  /*0930*/  EXIT ;  /* 0x000000000000794d */ /* 0x000fea0003800000 */
        .weak           $__internal_1_$__cuda_sm20_sqrt_rn_f32_slowpath
        .type           $__internal_1_$__cuda_sm20_sqrt_rn_f32_slowpath,@function
        .size           $__internal_1_$__cuda_sm20_sqrt_rn_f32_slowpath,($__internal_2_$__cuda_sm3x_div_rn_noftz_f32_slowpath - $__internal_1_$__cuda_sm20_sqrt_rn_f32_slowpath)
$__internal_1_$__cuda_sm20_sqrt_rn_f32_slowpath:
[----:B------:R-:W-:-:S13]  /*0940*/  LOP3.LUT P0, RZ, R0, 0x7fffffff, RZ, 0xc0, !PT ;  /* 0x7fffffff00ff7812 */ /* 0x000fda000780c0ff */
[----:B------:R-:W-:Y:S01]  /*0950*/  @!P0 MOV R3, R0 ;  /* 0x0000000000038202 */ /* 0x000fe20000000f00 */
[----:B------:R-:W-:Y:S06]  /*0960*/  @!P0 BRA `(.L_x_33) ;  /* 0x0000000000408947 */ /* 0x000fec0003800000 */
[----:B------:R-:W-:-:S13]  /*0970*/  FSETP.GEU.FTZ.AND P0, PT, R0, RZ, PT ;  /* 0x000000ff0000720b */ /* 0x000fda0003f1e000 */
[----:B------:R-:W-:Y:S01]  /*0980*/  @!P0 IMAD.MOV.U32 R3, RZ, RZ, 0x7fffffff ;  /* 0x7fffffffff038424 */ /* 0x000fe200078e00ff */
[----:B------:R-:W-:Y:S06]  /*0990*/  @!P0 BRA `(.L_x_33) ;  /* 0x0000000000348947 */ /* 0x000fec0003800000 */
[----:B------:R-:W-:-:S13]  /*09a0*/  FSETP.GTU.FTZ.AND P0, PT, |R0|, +INF , PT ;  /* 0x7f8000000000780b */ /* 0x000fda0003f1c200 */
[----:B------:R-:W-:Y:S01]  /*09b0*/  @P0 FADD.FTZ R3, R0, 1 ;  /* 0x3f80000000030421 */ /* 0x000fe20000010000 */
[----:B------:R-:W-:Y:S06]  /*09c0*/  @P0 BRA `(.L_x_33) ;  /* 0x0000000000280947 */ /* 0x000fec0003800000 */
[----:B------:R-:W-:-:S13]  /*09d0*/  FSETP.NEU.FTZ.AND P0, PT, |R0|, +INF , PT ;  /* 0x7f8000000000780b */ /* 0x000fda0003f1d200 */
[----:B------:R-:W-:-:S04]  /*09e0*/  @P0 FFMA R14, R0, 1.84467440737095516160e+19, RZ ;  /* 0x5f800000000e0823 */ /* 0x000fc800000000ff */
[----:B------:R-:W0:Y:S02]  /*09f0*/  @P0 MUFU.RSQ R3, R14 ;  /* 0x0000000e00030308 */ /* 0x000e240000001400 */
[----:B0-----:R-:W-:Y:S01]  /*0a00*/  @P0 FMUL.FTZ R17, R14, R3 ;  /* 0x000000030e110220 */ /* 0x001fe20000410000 */
[----:B------:R-:W-:Y:S01]  /*0a10*/  @P0 FMUL.FTZ R18, R3, 0.5 ;  /* 0x3f00000003120820 */ /* 0x000fe20000410000 */
[----:B------:R-:W-:Y:S02]  /*0a20*/  @!P0 IMAD.MOV.U32 R3, RZ, RZ, R0 ;  /* 0x000000ffff038224 */ /* 0x000fe400078e0000 */
[----:B------:R-:W-:-:S04]  /*0a30*/  @P0 FADD.FTZ R16, -R17, -RZ ;  /* 0x800000ff11100221 */ /* 0x000fc80000010100 */
[----:B------:R-:W-:-:S04]  /*0a40*/  @P0 FFMA R16, R17, R16, R14 ;  /* 0x0000001011100223 */ /* 0x000fc8000000000e */
[----:B------:R-:W-:-:S04]  /*0a50*/  @P0 FFMA R16, R16, R18, R17 ;  /* 0x0000001210100223 */ /* 0x000fc80000000011 */
[----:B------:R-:W-:-:S07]  /*0a60*/  @P0 FMUL.FTZ R3, R16, 2.3283064365386962891e-10 ;  /* 0x2f80000010030820 */ /* 0x000fce0000410000 */
.L_x_33:
[----:B------:R-:W-:Y:S01]  /*0a70*/  MOV R16, R19 ;  /* 0x0000001300107202 */ /* 0x000fe20000000f00 */
[----:B------:R-:W-:-:S04]  /*0a80*/  IMAD.MOV.U32 R17, RZ, RZ, 0x0 ;  /* 0x00000000ff117424 */ /* 0x000fc800078e00ff */
[----:B------:R-:W-:Y:S05]  /*0a90*/  RET.REL.NODEC R16 `(_Z11transform2dPfS_) ;  /* 0xfffffff410587950 */ /* 0x000fea0003c3ffff */
        .weak           $__internal_2_$__cuda_sm3x_div_rn_noftz_f32_slowpath
        .type           $__internal_2_$__cuda_sm3x_div_rn_noftz_f32_slowpath,@function
        .size           $__internal_2_$__cuda_sm3x_div_rn_noftz_f32_slowpath,(.L_x_136 - $__internal_2_$__cuda_sm3x_div_rn_noftz_f32_slowpath)
$__internal_2_$__cuda_sm3x_div_rn_noftz_f32_slowpath:
[--C-:B------:R-:W-:Y:S01]  /*0aa0*/  SHF.R.U32.HI R16, RZ, 0x17, R3.reuse ;  /* 0x00000017ff107819 */ /* 0x100fe20000011603 */
[----:B------:R-:W-:Y:S01]  /*0ab0*/  BSSY.RECONVERGENT B1, `(.L_x_34) ;  /* 0x0000063000017945 */ /* 0x000fe20003800200 */
[----:B------:R-:W-:Y:S01]  /*0ac0*/  SHF.R.U32.HI R17, RZ, 0x17, R0 ;  /* 0x00000017ff117819 */ /* 0x000fe20000011600 */
[----:B------:R-:W-:Y:S01]  /*0ad0*/  IMAD.MOV.U32 R19, RZ, RZ, R3 ;  /* 0x000000ffff137224 */ /* 0x000fe200078e0003 */
[----:B------:R-:W-:Y:S02]  /*0ae0*/  LOP3.LUT R16, R16, 0xff, RZ, 0xc0, !PT ;  /* 0x000000ff10107812 */ /* 0x000fe400078ec0ff */
[----:B------:R-:W-:-:S03]  /*0af0*/  LOP3.LUT R22, R17, 0xff, RZ, 0xc0, !PT ;  /* 0x000000ff11167812 */ /* 0x000fc600078ec0ff */
[----:B------:R-:W-:Y:S01]  /*0b00*/  VIADD R20, R16, 0xffffffff ;  /* 0xffffffff10147836 */ /* 0x000fe20000000000 */
[----:B------:R-:W-:-:S04]  /*0b10*/  IADD3 R18, PT, PT, R22, -0x1, RZ ;  /* 0xffffffff16127810 */ /* 0x000fc80007ffe0ff */
[----:B------:R-:W-:-:S04]  /*0b20*/  ISETP.GT.U32.AND P0, PT, R20, 0xfd, PT ;  /* 0x000000fd1400780c */ /* 0x000fc80003f04070 */
[----:B------:R-:W-:-:S13]  /*0b30*/  ISETP.GT.U32.OR P0, PT, R18, 0xfd, P0 ;  /* 0x000000fd1200780c */ /* 0x000fda0000704470 */
[----:B------:R-:W-:Y:S01]  /*0b40*/  @!P0 MOV R17, RZ ;  /* 0x000000ff00118202 */ /* 0x000fe20000000f00 */
[----:B------:R-:W-:Y:S06]  /*0b50*/  @!P0 BRA `(.L_x_35) ;  /* 0x00000000005c8947 */ /* 0x000fec0003800000 */
[----:B------:R-:W-:Y:S02]  /*0b60*/  FSETP.GTU.FTZ.AND P0, PT, |R0|, +INF , PT ;  /* 0x7f8000000000780b */ /* 0x000fe40003f1c200 */
[----:B------:R-:W-:-:S04]  /*0b70*/  FSETP.GTU.FTZ.AND P1, PT, |R3|, +INF , PT ;  /* 0x7f8000000300780b */ /* 0x000fc80003f3c200 */
[----:B------:R-:W-:-:S13]  /*0b80*/  PLOP3.LUT P0, PT, P0, P1, PT, 0xf8, 0x8f ;  /* 0x00000000008f781c */ /* 0x000fda0000703f70 */
[----:B------:R-:W-:Y:S05]  /*0b90*/  @P0 BRA `(.L_x_36) ;  /* 0x00000004004c0947 */ /* 0x000fea0003800000 */
[----:B------:R-:W-:-:S13]  /*0ba0*/  LOP3.LUT P0, RZ, R19, 0x7fffffff, R0, 0xc8, !PT ;  /* 0x7fffffff13ff7812 */ /* 0x000fda000780c800 */
[----:B------:R-:W-:Y:S05]  /*0bb0*/  @!P0 BRA `(.L_x_37) ;  /* 0x00000004003c8947 */ /* 0x000fea0003800000 */
[C---:B------:R-:W-:Y:S02]  /*0bc0*/  FSETP.NEU.FTZ.AND P3, PT, |R0|.reuse, +INF , PT ;  /* 0x7f8000000000780b */ /* 0x040fe40003f7d200 */
[----:B------:R-:W-:Y:S02]  /*0bd0*/  FSETP.NEU.FTZ.AND P1, PT, |R3|, +INF , PT ;  /* 0x7f8000000300780b */ /* 0x000fe40003f3d200 */
[----:B------:R-:W-:-:S11]  /*0be0*/  FSETP.NEU.FTZ.AND P0, PT, |R0|, +INF , PT ;  /* 0x7f8000000000780b */ /* 0x000fd60003f1d200 */
[----:B------:R-:W-:Y:S05]  /*0bf0*/  @!P1 BRA !P3, `(.L_x_37) ;  /* 0x00000004002c9947 */ /* 0x000fea0005800000 */
[----:B------:R-:W-:-:S04]  /*0c00*/  LOP3.LUT P3, RZ, R0, 0x7fffffff, RZ, 0xc0, !PT ;  /* 0x7fffffff00ff7812 */ /* 0x000fc8000786c0ff */
[----:B------:R-:W-:-:S13]  /*0c10*/  PLOP3.LUT P1, PT, P1, P3, PT, 0x2f, 0xf2 ;  /* 0x0000000000f2781c */ /* 0x000fda0000f26577 */
[----:B------:R-:W-:Y:S05]  /*0c20*/  @P1 BRA `(.L_x_38) ;  /* 0x0000000400181947 */ /* 0x000fea0003800000 */
[----:B------:R-:W-:-:S04]  /*0c30*/  LOP3.LUT P1, RZ, R19, 0x7fffffff, RZ, 0xc0, !PT ;  /* 0x7fffffff13ff7812 */ /* 0x000fc8000782c0ff */
[----:B------:R-:W-:-:S13]  /*0c40*/  PLOP3.LUT P0, PT, P0, P1, PT, 0x2f, 0xf2 ;  /* 0x0000000000f2781c */ /* 0x000fda0000702577 */
[----:B------:R-:W-:Y:S05]  /*0c50*/  @P0 BRA `(.L_x_39) ;  /* 0x0000000400000947 */ /* 0x000fea0003800000 */
[----:B------:R-:W-:Y:S02]  /*0c60*/  ISETP.GE.AND P0, PT, R18, RZ, PT ;  /* 0x000000ff1200720c */ /* 0x000fe40003f06270 */
[----:B------:R-:W-:-:S11]  /*0c70*/  ISETP.GE.AND P1, PT, R20, RZ, PT ;  /* 0x000000ff1400720c */ /* 0x000fd60003f26270 */
[----:B------:R-:W-:Y:S01]  /*0c80*/  @P0 IMAD.MOV.U32 R17, RZ, RZ, RZ ;  /* 0x000000ffff110224 */ /* 0x000fe200078e00ff */
[----:B------:R-:W-:Y:S01]  /*0c90*/  @!P0 MOV R17, 0xffffffc0 ;  /* 0xffffffc000118802 */ /* 0x000fe20000000f00 */
[----:B------:R-:W-:Y:S01]  /*0ca0*/  @!P0 FFMA R0, R0, 1.84467440737095516160e+19, RZ ;  /* 0x5f80000000008823 */ /* 0x000fe200000000ff */
[----:B------:R-:W-:-:S03]  /*0cb0*/  @!P1 FFMA R19, R3, 1.84467440737095516160e+19, RZ ;  /* 0x5f80000003139823 */ /* 0x000fc600000000ff */
[----:B------:R-:W-:-:S07]  /*0cc0*/  @!P1 VIADD R17, R17, 0x40 ;  /* 0x0000004011119836 */ /* 0x000fce0000000000 */
.L_x_35:
[----:B------:R-:W-:Y:S01]  /*0cd0*/  LEA R18, R16, 0xc0800000, 0x17 ;  /* 0xc080000010127811 */ /* 0x000fe200078eb8ff */
[----:B------:R-:W-:Y:S03]  /*0ce0*/  BSSY.RECONVERGENT B2, `(.L_x_40) ;  /* 0x0000036000027945 */ /* 0x000fe60003800200 */
[----:B------:R-:W-:Y:S01]  /*0cf0*/  IADD3 R20, PT, PT, -R18, R19, RZ ;  /* 0x0000001312147210 */ /* 0x000fe20007ffe1ff */
[----:B------:R-:W-:-:S03]  /*0d00*/  VIADD R19, R22, 0xffffff81 ;  /* 0xffffff8116137836 */ /* 0x000fc60000000000 */
[----:B------:R0:W1:Y:S01]  /*0d10*/  MUFU.RCP R21, R20 ;  /* 0x0000001400157308 */ /* 0x0000620000001000 */
[----:B------:R-:W-:Y:S01]  /*0d20*/  FADD.FTZ R23, -R20, -RZ ;  /* 0x800000ff14177221 */ /* 0x000fe20000010100 */
[C---:B------:R-:W-:Y:S01]  /*0d30*/  IMAD R0, R19.reuse, -0x800000, R0 ;  /* 0xff80000013007824 */ /* 0x040fe200078e0200 */
[----:B0-----:R-:W-:-:S04]  /*0d40*/  IADD3 R20, PT, PT, R19, 0x7f, -R16 ;  /* 0x0000007f13147810 */ /* 0x001fc80007ffe810 */
[----:B------:R-:W-:Y:S01]  /*0d50*/  IADD3 R17, PT, PT, R20, R17, RZ ;  /* 0x0000001114117210 */ /* 0x000fe20007ffe0ff */
[----:B-1----:R-:W-:-:S04]  /*0d60*/  FFMA R18, R21, R23, 1 ;  /* 0x3f80000015127423 */ /* 0x002fc80000000017 */
[----:B------:R-:W-:-:S04]  /*0d70*/  FFMA R21, R21, R18, R21 ;  /* 0x0000001215157223 */ /* 0x000fc80000000015 */
[----:B------:R-:W-:-:S04]  /*0d80*/  FFMA R18, R0, R21, RZ ;  /* 0x0000001500127223 */ /* 0x000fc800000000ff */
[----:B------:R-:W-:-:S04]  /*0d90*/  FFMA R22, R23, R18, R0 ;  /* 0x0000001217167223 */ /* 0x000fc80000000000 */
[----:B------:R-:W-:-:S04]  /*0da0*/  FFMA R18, R21, R22, R18 ;  /* 0x0000001615127223 */ /* 0x000fc80000000012 */
[----:B------:R-:W-:-:S04]  /*0db0*/  FFMA R23, R23, R18, R0 ;  /* 0x0000001217177223 */ /* 0x000fc80000000000 */
[----:B------:R-:W-:-:S05]  /*0dc0*/  FFMA R0, R21, R23, R18 ;  /* 0x0000001715007223 */ /* 0x000fca0000000012 */
[----:B------:R-:W-:-:S04]  /*0dd0*/  SHF.R.U32.HI R16, RZ, 0x17, R0 ;  /* 0x00000017ff107819 */ /* 0x000fc80000011600 */
[----:B------:R-:W-:-:S05]  /*0de0*/  LOP3.LUT R16, R16, 0xff, RZ, 0xc0, !PT ;  /* 0x000000ff10107812 */ /* 0x000fca00078ec0ff */
[----:B------:R-:W-:-:S05]  /*0df0*/  IMAD.IADD R19, R16, 0x1, R17 ;  /* 0x0000000110137824 */ /* 0x000fca00078e0211 */
[----:B------:R-:W-:-:S04]  /*0e00*/  IADD3 R16, PT, PT, R19, -0x1, RZ ;  /* 0xffffffff13107810 */ /* 0x000fc80007ffe0ff */
[----:B------:R-:W-:-:S13]  /*0e10*/  ISETP.GE.U32.AND P0, PT, R16, 0xfe, PT ;  /* 0x000000fe1000780c */ /* 0x000fda0003f06070 */
[----:B------:R-:W-:Y:S05]  /*0e20*/  @!P0 BRA `(.L_x_41) ;  /* 0x0000000000808947 */ /* 0x000fea0003800000 */
[----:B------:R-:W-:-:S13]  /*0e30*/  ISETP.GT.AND P0, PT, R19, 0xfe, PT ;  /* 0x000000fe1300780c */ /* 0x000fda0003f04270 */
[----:B------:R-:W-:Y:S05]  /*0e40*/  @P0 BRA `(.L_x_42) ;  /* 0x00000000006c0947 */ /* 0x000fea0003800000 */
[----:B------:R-:W-:-:S13]  /*0e50*/  ISETP.GE.AND P0, PT, R19, 0x1, PT ;  /* 0x000000011300780c */ /* 0x000fda0003f06270 */
[----:B------:R-:W-:Y:S05]  /*0e60*/  @P0 BRA `(.L_x_43) ;  /* 0x0000000000740947 */ /* 0x000fea0003800000 */
[----:B------:R-:W-:Y:S02]  /*0e70*/  ISETP.GE.AND P0, PT, R19, -0x18, PT ;  /* 0xffffffe81300780c */ /* 0x000fe40003f06270 */
[----:B------:R-:W-:-:S11]  /*0e80*/  LOP3.LUT R0, R0, 0x80000000, RZ, 0xc0, !PT ;  /* 0x8000000000007812 */ /* 0x000fd600078ec0ff */
[----:B------:R-:W-:Y:S05]  /*0e90*/  @!P0 BRA `(.L_x_43) ;  /* 0x0000000000688947 */ /* 0x000fea0003800000 */
[-CC-:B------:R-:W-:Y:S01]  /*0ea0*/  FFMA.RZ R16, R21, R23.reuse, R18.reuse ;  /* 0x0000001715107223 */ /* 0x180fe2000000c012 */
[C---:B------:R-:W-:Y:S02]  /*0eb0*/  ISETP.NE.AND P3, PT, R19.reuse, RZ, PT ;  /* 0x000000ff1300720c */ /* 0x040fe40003f65270 */
[----:B------:R-:W-:Y:S02]  /*0ec0*/  ISETP.NE.AND P1, PT, R19, RZ, PT ;  /* 0x000000ff1300720c */ /* 0x000fe40003f25270 */
[----:B------:R-:W-:Y:S01]  /*0ed0*/  LOP3.LUT R17, R16, 0x7fffff, RZ, 0xc0, !PT ;  /* 0x007fffff10117812 */ /* 0x000fe200078ec0ff */
[CCC-:B------:R-:W-:Y:S01]  /*0ee0*/  FFMA.RP R16, R21.reuse, R23.reuse, R18.reuse ;  /* 0x0000001715107223 */ /* 0x1c0fe20000008012 */
[----:B------:R-:W-:Y:S01]  /*0ef0*/  FFMA.RM R21, R21, R23, R18 ;  /* 0x0000001715157223 */ /* 0x000fe20000004012 */
[----:B------:R-:W-:Y:S01]  /*0f00*/  VIADD R18, R19, 0x20 ;  /* 0x0000002013127836 */ /* 0x000fe20000000000 */
[----:B------:R-:W-:Y:S02]  /*0f10*/  LOP3.LUT R17, R17, 0x800000, RZ, 0xfc, !PT ;  /* 0x0080000011117812 */ /* 0x000fe400078efcff */
[----:B------:R-:W-:-:S02]  /*0f20*/  IADD3 R19, PT, PT, -R19, RZ, RZ ;  /* 0x000000ff13137210 */ /* 0x000fc40007ffe1ff */
[----:B------:R-:W-:Y:S02]  /*0f30*/  SHF.L.U32 R18, R17, R18, RZ ;  /* 0x0000001211127219 */ /* 0x000fe400000006ff */
[----:B------:R-:W-:Y:S02]  /*0f40*/  FSETP.NEU.FTZ.AND P0, PT, R16, R21, PT ;  /* 0x000000151000720b */ /* 0x000fe40003f1d000 */
[----:B------:R-:W-:Y:S02]  /*0f50*/  SEL R16, R19, RZ, P3 ;  /* 0x000000ff13107207 */ /* 0x000fe40001800000 */
[----:B------:R-:W-:Y:S02]  /*0f60*/  ISETP.NE.AND P1, PT, R18, RZ, P1 ;  /* 0x000000ff1200720c */ /* 0x000fe40000f25270 */
[----:B------:R-:W-:Y:S02]  /*0f70*/  SHF.R.U32.HI R16, RZ, R16, R17 ;  /* 0x00000010ff107219 */ /* 0x000fe40000011611 */
[----:B------:R-:W-:-:S02]  /*0f80*/  PLOP3.LUT P0, PT, P0, P1, PT, 0xf8, 0x8f ;  /* 0x00000000008f781c */ /* 0x000fc40000703f70 */
[----:B------:R-:W-:Y:S02]  /*0f90*/  SHF.R.U32.HI R18, RZ, 0x1, R16 ;  /* 0x00000001ff127819 */ /* 0x000fe40000011610 */
[----:B------:R-:W-:-:S04]  /*0fa0*/  SEL R17, RZ, 0x1, !P0 ;  /* 0x00000001ff117807 */ /* 0x000fc80004000000 */
[----:B------:R-:W-:-:S04]  /*0fb0*/  LOP3.LUT R17, R17, 0x1, R18, 0xf8, !PT ;  /* 0x0000000111117812 */ /* 0x000fc800078ef812 */
[----:B------:R-:W-:-:S05]  /*0fc0*/  LOP3.LUT R17, R17, R16, RZ, 0xc0, !PT ;  /* 0x0000001011117212 */ /* 0x000fca00078ec0ff */
[----:B------:R-:W-:-:S05]  /*0fd0*/  IMAD.IADD R17, R18, 0x1, R17 ;  /* 0x0000000112117824 */ /* 0x000fca00078e0211 */
[----:B------:R-:W-:Y:S01]  /*0fe0*/  LOP3.LUT R0, R17, R0, RZ, 0xfc, !PT ;  /* 0x0000000011007212 */ /* 0x000fe200078efcff */
[----:B------:R-:W-:Y:S06]  /*0ff0*/  BRA `(.L_x_43) ;  /* 0x0000000000107947 */ /* 0x000fec0003800000 */
.L_x_42:
[----:B------:R-:W-:-:S04]  /*1000*/  LOP3.LUT R0, R0, 0x80000000, RZ, 0xc0, !PT ;  /* 0x8000000000007812 */ /* 0x000fc800078ec0ff */
[----:B------:R-:W-:Y:S01]  /*1010*/  LOP3.LUT R0, R0, 0x7f800000, RZ, 0xfc, !PT ;  /* 0x7f80000000007812 */ /* 0x000fe200078efcff */
[----:B------:R-:W-:Y:S06]  /*1020*/  BRA `(.L_x_43) ;  /* 0x0000000000047947 */ /* 0x000fec0003800000 */
.L_x_41:
[----:B------:R-:W-:-:S07]  /*1030*/  LEA R0, R17, R0, 0x17 ;  /* 0x0000000011007211 */ /* 0x000fce00078eb8ff */
.L_x_43:
[----:B------:R-:W-:Y:S05]  /*1040*/  BSYNC.RECONVERGENT B2 ;  /* 0x0000000000027941 */ /* 0x000fea0003800200 */
.L_x_40:
[----:B------:R-:W-:Y:S05]  /*1050*/  BRA `(.L_x_44) ;  /* 0x0000000000207947 */ /* 0x000fea0003800000 */
.L_x_39:
[----:B------:R-:W-:-:S04]  /*1060*/  LOP3.LUT R0, R19, 0x80000000, R0, 0x48, !PT ;  /* 0x8000000013007812 */ /* 0x000fc800078e4800 */
[----:B------:R-:W-:Y:S01]  /*1070*/  LOP3.LUT R0, R0, 0x7f800000, RZ, 0xfc, !PT ;  /* 0x7f80000000007812 */ /* 0x000fe200078efcff */
[----:B------:R-:W-:Y:S06]  /*1080*/  BRA `(.L_x_44) ;  /* 0x0000000000147947 */ /* 0x000fec0003800000 */
.L_x_38:
[----:B------:R-:W-:Y:S01]  /*1090*/  LOP3.LUT R0, R19, 0x80000000, R0, 0x48, !PT ;  /* 0x8000000013007812 */ /* 0x000fe200078e4800 */
[----:B------:R-:W-:Y:S06]  /*10a0*/  BRA `(.L_x_44) ;  /* 0x00000000000c7947 */ /* 0x000fec0003800000 */
.L_x_37:
[----:B------:R-:W0:Y:S01]  /*10b0*/  MUFU.RSQ R0, -QNAN ;  /* 0xffc0000000007908 */ /* 0x000e220000001400 */
[----:B------:R-:W-:Y:S05]  /*10c0*/  BRA `(.L_x_44) ;  /* 0x0000000000047947 */ /* 0x000fea0003800000 */
.L_x_36:
[----:B------:R-:W-:-:S07]  /*10d0*/  FADD.FTZ R0, R0, R3 ;  /* 0x0000000300007221 */ /* 0x000fce0000010000 */
.L_x_44:
[----:B------:R-:W-:Y:S05]  /*10e0*/  BSYNC.RECONVERGENT B1 ;  /* 0x0000000000017941 */ /* 0x000fea0003800200 */
.L_x_34:
[----:B------:R-:W-:Y:S02]  /*10f0*/  HFMA2 R17, -RZ, RZ, 0, 0 ;  /* 0x00000000ff117431 */ /* 0x000fe400000001ff */
[----:B------:R-:W-:-:S04]  /*1100*/  IMAD.MOV.U32 R16, RZ, RZ, R14 ;  /* 0x000000ffff107224 */ /* 0x000fc800078e000e */
[----:B0-----:R-:W-:Y:S05]  /*1110*/  RET.REL.NODEC R16 `(_Z11transform2dPfS_) ;  /* 0xffffffec10b87950 */ /* 0x001fea0003c3ffff */
.L_x_45:
        /* <DEDUP_REMOVED lines=14> */
.L_x_136:


//--------------------- .text._Z9transformPfS_S_  --------------------------
	.section	.text._Z9transformPfS_S_,"ax",@progbits
	.align	128
        .global         _Z9transformPfS_S_
        .type           _Z9transformPfS_S_,@function
        .size           _Z9transformPfS_S_,(.L_x_140 - _Z9transformPfS_S_)
        .other          _Z9transformPfS_S_,@"STO_CUDA_ENTRY STV_DEFAULT"
_Z9transformPfS_S_:
.text._Z9transformPfS_S_:
[----:B------:R-:W-:Y:S01]  /*0000*/  LDC R1, c[0x0][0x37c] ;  /* 0x0000df00ff017b82 */ /* 0x000fe20000000800 */
[----:B------:R-:W0:Y:S07]  /*0010*/  S2R R7, SR_CTAID.Y ;  /* 0x0000000000077919 */ /* 0x000e2e0000002600 */
[----:B------:R-:W1:Y:S01]  /*0020*/  LDC R0, c[0x0][0x370] ;  /* 0x0000dc00ff007b82 */ /* 0x000e620000000800 */
[----:B------:R-:W2:Y:S01]  /*0030*/  LDCU.64 UR4, c[0x0][0x358] ;  /* 0x00006b00ff0477ac */ /* 0x000ea20008000a00 */
[----:B------:R-:W0:Y:S01]  /*0040*/  S2R R6, SR_TID.Y ;  /* 0x0000000000067919 */ /* 0x000e220000002200 */
[----:B------:R-:W3:Y:S05]  /*0050*/  S2R R11, SR_CTAID.X ;  /* 0x00000000000b7919 */ /* 0x000eea0000002500 */
[----:B------:R-:W4:Y:S01]  /*0060*/  LDC.64 R4, c[0x0][0x388] ;  /* 0x0000e200ff047b82 */ /* 0x000f220000000a00 */
[----:B------:R-:W3:Y:S07]  /*0070*/  S2R R8, SR_TID.X ;  /* 0x0000000000087919 */ /* 0x000eee0000002100 */
[----:B------:R-:W2:Y:S01]  /*0080*/  LDC.64 R2, c[0x0][0x390] ;  /* 0x0000e400ff027b82 */ /* 0x000ea20000000a00 */
[----:B0-----:R-:W-:-:S05]  /*0090*/  LEA R7, R7, R6, 0x5 ;  /* 0x0000000607077211 */ /* 0x001fca00078e28ff */
[----:B-1----:R-:W-:Y:S01]  /*00a0*/  IMAD R6, R7, R0, RZ ;  /* 0x0000000007067224 */ /* 0x002fe200078e02ff */
[----:B--2---:R-:W2:Y:S01]  /*00b0*/  LDG.E R15, desc[UR4][R2.64+0x4] ;  /* 0x00000404020f7981 */ /* 0x004ea2000c1e1900 */
[----:B---3--:R-:W-:-:S03]  /*00c0*/  LEA R11, R11, R8, 0x5 ;  /* 0x000000080b0b7211 */ /* 0x008fc600078e28ff */
[----:B------:R-:W3:Y:S01]  /*00d0*/  LDG.E R13, desc[UR4][R2.64] ;  /* 0x00000004020d7981 */ /* 0x000ee2000c1e1900 */
[----:B------:R-:W-:-:S03]  /*00e0*/  LEA R11, R6, R11, 0x5 ;  /* 0x0000000b060b7211 */ /* 0x000fc600078e28ff */
[----:B------:R-:W5:Y:S01]  /*00f0*/  LDG.E R14, desc[UR4][R2.64+0x8] ;  /* 0x00000804020e7981 */ /* 0x000f62000c1e1900 */
[----:B------:R-:W0:Y:S01]  /*0100*/  LDC.64 R6, c[0x0][0x380] ;  /* 0x0000e000ff067b82 */ /* 0x000e220000000a00 */
[----:B------:R-:W-:Y:S02]  /*0110*/  SHF.L.U32 R9, R11, 0x2, RZ ;  /* 0x000000020b097819 */ /* 0x000fe400000006ff */
[----:B------:R-:W5:Y:S03]  /*0120*/  LDG.E R16, desc[UR4][R2.64+0xc] ;  /* 0x00000c0402107981 */ /* 0x000f66000c1e1900 */
[----:B----4-:R-:W-:-:S05]  /*0130*/  IMAD.WIDE R8, R9, 0x4, R4 ;  /* 0x0000000409087825 */ /* 0x010fca00078e0204 */
[----:B------:R-:W2:Y:S04]  /*0140*/  LDG.E R12, desc[UR4][R8.64+0x4] ;  /* 0x00000404080c7981 */ /* 0x000ea8000c1e1900 */
[----:B------:R-:W3:Y:S04]  /*0150*/  LDG.E R10, desc[UR4][R8.64] ;  /* 0x00000004080a7981 */ /* 0x000ee8000c1e1900 */
[----:B------:R-:W5:Y:S04]  /*0160*/  LDG.E R17, desc[UR4][R8.64+0x8] ;  /* 0x0000080408117981 */ /* 0x000f68000c1e1900 */
[----:B------:R-:W4:Y:S01]  /*0170*/  LDG.E R19, desc[UR4][R8.64+0xc] ;  /* 0x00000c0408137981 */ /* 0x000f22000c1e1900 */
[----:B--2---:R-:W-:-:S04]  /*0180*/  FMUL R15, R12, R15 ;  /* 0x0000000f0c0f7220 */ /* 0x004fc80000400000 */
[----:B---3--:R-:W-:Y:S01]  /*0190*/  FFMA R10, R10, R13, R15 ;  /* 0x0000000d0a0a7223 */ /* 0x008fe2000000000f */
[----:B------:R-:W-:-:S03]  /*01a0*/  LEA R13, R11, R11, 0x1 ;  /* 0x0000000b0b0d7211 */ /* 0x000fc600078e08ff */
[----:B-----5:R-:W-:Y:S02]  /*01b0*/  FFMA R10, R17, R14, R10 ;  /* 0x0000000e110a7223 */ /* 0x020fe4000000000a */
[----:B0-----:R-:W-:-:S04]  /*01c0*/  IMAD.WIDE R12, R13, 0x4, R6 ;  /* 0x000000040d0c7825 */ /* 0x001fc800078e0206 */
[----:B----4-:R-:W-:-:S05]  /*01d0*/  FFMA R19, R19, R16, R10 ;  /* 0x0000001013137223 */ /* 0x010fca000000000a */
[----:B------:R0:W-:Y:S04]  /*01e0*/  STG.E desc[UR4][R12.64], R19 ;  /* 0x000000130c007986 */ /* 0x0001e8000c101904 */
[----:B------:R-:W2:Y:S04]  /*01f0*/  LDG.E R14, desc[UR4][R8.64+0x4] ;  /* 0x00000404080e7981 */ /* 0x000ea8000c1e1900 */
[----:B------:R-:W2:Y:S04]  /*0200*/  LDG.E R17, desc[UR4][R2.64+0x14] ;  /* 0x0000140402117981 */ /* 0x000ea8000c1e1900 */
[----:B------:R-:W3:Y:S04]  /*0210*/  LDG.E R10, desc[UR4][R8.64] ;  /* 0x00000004080a7981 */ /* 0x000ee8000c1e1900 */
[----:B------:R-:W3:Y:S04]  /*0220*/  LDG.E R15, desc[UR4][R2.64+0x10] ;  /* 0x00001004020f7981 */ /* 0x000ee8000c1e1900 */
[----:B------:R-:W4:Y:S04]  /*0230*/  LDG.E R21, desc[UR4][R8.64+0x8] ;  /* 0x0000080408157981 */ /* 0x000f28000c1e1900 */
[----:B------:R-:W4:Y:S04]  /*0240*/  LDG.E R16, desc[UR4][R2.64+0x18] ;  /* 0x0000180402107981 */ /* 0x000f28000c1e1900 */
[----:B------:R-:W5:Y:S04]  /*0250*/  LDG.E R23, desc[UR4][R8.64+0xc] ;  /* 0x00000c0408177981 */ /* 0x000f68000c1e1900 */
[----:B------:R-:W5:Y:S01]  /*0260*/  LDG.E R18, desc[UR4][R2.64+0x1c] ;  /* 0x00001c0402127981 */ /* 0x000f62000c1e1900 */
[----:B--2---:R-:W-:-:S04]  /*0270*/  FMUL R17, R14, R17 ;  /* 0x000000110e117220 */ /* 0x004fc80000400000 */
[----:B---3--:R-:W-:-:S04]  /*0280*/  FFMA R10, R10, R15, R17 ;  /* 0x0000000f0a0a7223 */ /* 0x008fc80000000011 */
[----:B----4-:R-:W-:-:S04]  /*0290*/  FFMA R10, R21, R16, R10 ;  /* 0x00000010150a7223 */ /* 0x010fc8000000000a */
[----:B-----5:R-:W-:-:S05]  /*02a0*/  FFMA R23, R23, R18, R10 ;  /* 0x0000001217177223 */ /* 0x020fca000000000a */
        /* <DEDUP_REMOVED lines=8> */
[----:B0-----:R-:W5:Y:S01]  /*0330*/  LDG.E R19, desc[UR4][R2.64+0x2c] ;  /* 0x00002c0402137981 */ /* 0x001f62000c1e1900 */
[----:B--2---:R-:W-:-:S04]  /*0340*/  FMUL R17, R14, R17 ;  /* 0x000000110e117220 */ /* 0x004fc80000400000 */
[----:B---3--:R-:W-:Y:S01]  /*0350*/  FFMA R15, R10, R15, R17 ;  /* 0x0000000f0a0f7223 */ /* 0x008fe20000000011 */
[----:B------:R-:W-:-:S04]  /*0360*/  LEA R10, R0, R11, 0x8 ;  /* 0x0000000b000a7211 */ /* 0x000fc800078e40ff */
[----:B------:R-:W-:Y:S01]  /*0370*/  SHF.L.U32 R17, R10, 0x2, RZ ;  /* 0x000000020a117819 */ /* 0x000fe200000006ff */
[----:B----4-:R-:W-:-:S04]  /*0380*/  FFMA R15, R16, R18, R15 ;  /* 0x00000012100f7223 */ /* 0x010fc8000000000f */
[----:B-----5:R-:W-:Y:S01]  /*0390*/  FFMA R19, R20, R19, R15 ;  /* 0x0000001314137223 */ /* 0x020fe2000000000f */
[----:B------:R-:W-:-:S04]  /*03a0*/  IMAD.WIDE R14, R17, 0x4, R4 ;  /* 0x00000004110e7825 */ /* 0x000fc800078e0204 */
        /* <DEDUP_REMOVED lines=8> */
[----:B-1----:R-:W5:Y:S01]  /*0430*/  LDG.E R23, desc[UR4][R14.64+0xc] ;  /* 0x00000c040e177981 */ /* 0x002f62000c1e1900 */
[----:B--2---:R-:W-:-:S04]  /*0440*/  FMUL R17, R16, R17 ;  /* 0x0000001110117220 */ /* 0x004fc80000400000 */
[----:B---3--:R-:W-:Y:S01]  /*0450*/  FFMA R8, R8, R9, R17 ;  /* 0x0000000908087223 */ /* 0x008fe20000000011 */
[----:B------:R-:W-:-:S03]  /*0460*/  LEA R9, R10, R10, 0x1 ;  /* 0x0000000a0a097211 */ /* 0x000fc600078e08ff */
[----:B----4-:R-:W-:Y:S02]  /*0470*/  FFMA R18, R21, R18, R8 ;  /* 0x0000001215127223 */ /* 0x010fe40000000008 */
[----:B------:R-:W-:-:S04]  /*0480*/  IMAD.WIDE R8, R9, 0x4, R6 ;  /* 0x0000000409087825 */ /* 0x000fc800078e0206 */
[----:B-----5:R-:W-:-:S05]  /*0490*/  FFMA R23, R23, R20, R18 ;  /* 0x0000001417177223 */ /* 0x020fca0000000012 */
[----:B------:R1:W-:Y:S04]  /*04a0*/  STG.E desc[UR4][R8.64], R23 ;  /* 0x0000001708007986 */ /* 0x0003e8000c101904 */
[----:B0-----:R-:W2:Y:S04]  /*04b0*/  LDG.E R12, desc[UR4][R14.64+0x4] ;  /* 0x000004040e0c7981 */ /* 0x001ea8000c1e1900 */
        /* <DEDUP_REMOVED lines=18> */
[----:B-1----:R-:W5:Y:S04]  /*05e0*/  LDG.E R23, desc[UR4][R14.64+0xc] ;  /* 0x00000c040e177981 */ /* 0x002f68000c1e1900 */
[----:B------:R-:W5:Y:S01]  /*05f0*/  LDG.E R18, desc[UR4][R2.64+0x2c] ;  /* 0x00002c0402127981 */ /* 0x000f62000c1e1900 */
        /* <DEDUP_REMOVED lines=14> */
[----:B0-----:R-:W5:Y:S04]  /*06e0*/  LDG.E R21, desc[UR4][R10.64+0xc] ;  /* 0x00000c040a157981 */ /* 0x001f68000c1e1900 */
[----:B------:R-:W5:Y:S01]  /*06f0*/  LDG.E R18, desc[UR4][R2.64+0xc] ;  /* 0x00000c0402127981 */ /* 0x000f62000c1e1900 */
[----:B-1----:R-:W-:-:S05]  /*0700*/  LEA R9, R13, R13, 0x1 ;  /* 0x0000000d0d097211 */ /* 0x002fca00078e08ff */
[----:B------:R-:W-:-:S04]  /*0710*/  IMAD.WIDE R8, R9, 0x4, R6 ;  /* 0x0000000409087825 */ /* 0x000fc800078e0206 */
        /* <DEDUP_REMOVED lines=17> */
[----:B------:R-:W-:Y:S04]  /*0830*/  STG.E desc[UR4][R8.64+0x4], R23 ;  /* 0x0000041708007986 */ /* 0x000fe8000c101904 */
        /* <DEDUP_REMOVED lines=8> */
[----:B------:R-:W-:-:S04]  /*08c0*/  LEA R0, R0, R13, 0x8 ;  /* 0x0000000d00007211 */ /* 0x000fc800078e40ff */
[----:B------:R-:W-:-:S05]  /*08d0*/  SHF.L.U32 R13, R0, 0x2, RZ ;  /* 0x00000002000d7819 */ /* 0x000fca00000006ff */
        /* <DEDUP_REMOVED lines=14> */
[----:B0-----:R-:W-:-:S05]  /*09c0*/  LEA R9, R0, R0, 0x1 ;  /* 0x0000000000097211 */ /* 0x001fca00078e08ff */
        /* <DEDUP_REMOVED lines=27> */
[----:B--2---:R-:W-:-:S04]  /*0b80*/  FMUL R11, R8, R11 ;  /* 0x0000000b080b7220 */ /* 0x004fc80000400000 */
[----:B---3--:R-:W-:-:S04]  /*0b90*/  FFMA R0, R0, R9, R11 ;  /* 0x0000000900007223 */ /* 0x008fc8000000000b */
[----:B----4-:R-:W-:-:S04]  /*0ba0*/  FFMA R0, R13, R10, R0 ;  /* 0x0000000a0d007223 */ /* 0x010fc80000000000 */
[----:B-----5:R-:W-:-:S05]  /*0bb0*/  FFMA R17, R17, R12, R0 ;  /* 0x0000000c11117223 */ /* 0x020fca0000000000 */
[----:B------:R-:W-:Y:S01]  /*0bc0*/  STG.E desc[UR4][R6.64+0x8], R17 ;  /* 0x0000081106007986 */ /* 0x000fe2000c101904 */
[----:B------:R-:W-:Y:S05]  /*0bd0*/  EXIT ;  /* 0x000000000000794d */ /* 0x000fea0003800000 */
.L_x_46:
        /* <DEDUP_REMOVED lines=10> */
.L_x_140:


//--------------------- .text._Z10to3d_pointPfS_  --------------------------
	.section	.text._Z10to3d_pointPfS_,"ax",@progbits
	.align	128
        .global         _Z10to3d_pointPfS_
        .type           _Z10to3d_pointPfS_,@function
        .size           _Z10to3d_pointPfS_,(.L_x_137 - _Z10to3d_pointPfS_)
        .other          _Z10to3d_pointPfS_,@"STO_CUDA_ENTRY STV_DEFAULT"
_Z10to3d_pointPfS_:
.text._Z10to3d_pointPfS_:
[----:B------:R-:W0:Y:S01]  /*0000*/  LDC R1, c[0x0][0x37c] ;  /* 0x0000df00ff017b82 */ /* 0x000e220000000800 */
[----:B------:R-:W1:Y:S01]  /*0010*/  LDCU UR4, c[0x0][0x370] ;  /* 0x00006e00ff0477ac */ /* 0x000e620008000800 */
[----:B------:R-:W2:Y:S01]  /*0020*/  S2R R25, SR_CTAID.X ;  /* 0x0000000000197919 */ /* 0x000ea20000002500 */
[----:B------:R-:W-:Y:S01]  /*0030*/  IMAD.MOV.U32 R2, RZ, RZ, 0x1 ;  /* 0x00000001ff027424 */ /* 0x000fe200078e00ff */
[----:B------:R-:W-:Y:S01]  /*0040*/  BSSY.RECONVERGENT B0, `(.L_x_47) ;  /* 0x0000022000007945 */ /* 0x000fe20003800200 */
[----:B------:R-:W3:Y:S01]  /*0050*/  LDCU.64 UR6, c[0x0][0x358] ;  /* 0x00006b00ff0677ac */ /* 0x000ee20008000a00 */
[----:B------:R-:W2:Y:S01]  /*0060*/  S2R R0, SR_TID.X ;  /* 0x0000000000007919 */ /* 0x000ea20000002100 */
[----:B0-----:R-:W-:Y:S01]  /*0070*/  VIADD R1, R1, 0xffffffe0 ;  /* 0xffffffe001017836 */ /* 0x001fe20000000000 */
[----:B------:R-:W0:Y:S01]  /*0080*/  S2R R8, SR_CTAID.Y ;  /* 0x0000000000087919 */ /* 0x000e220000002600 */
[----:B------:R-:W0:Y:S01]  /*0090*/  S2R R9, SR_TID.Y ;  /* 0x0000000000097919 */ /* 0x000e220000002200 */
[----:B-1----:R-:W-:-:S04]  /*00a0*/  USHF.L.U32 UR4, UR4, 0x5, URZ ;  /* 0x0000000504047899 */ /* 0x002fc800080006ff */
[----:B------:R-:W-:Y:S02]  /*00b0*/  USHF.R.S32.HI UR5, URZ, 0x1, UR4 ;  /* 0x00000001ff057899 */ /* 0x000fe40008011404 */
[----:B------:R-:W-:-:S04]  /*00c0*/  I2FP.F32.S32 R14, UR4 ;  /* 0x00000004000e7c45 */ /* 0x000fc80008201400 */
[----:B------:R-:W-:Y:S02]  /*00d0*/  I2FP.F32.S32 R10, UR5 ;  /* 0x00000005000a7c45 */ /* 0x000fe40008201400 */
[----:B------:R-:W1:Y:S01]  /*00e0*/  F2F.F64.F32 R14, R14 ;  /* 0x0000000e000e7310 */ /* 0x000e620000201800 */
[----:B--2---:R-:W-:-:S07]  /*00f0*/  IMAD R25, R25, 0x20, R0 ;  /* 0x0000002019197824 */ /* 0x004fce00078e0200 */
[----:B------:R-:W-:Y:S01]  /*0100*/  F2F.F64.F32 R10, R10 ;  /* 0x0000000a000a7310 */ /* 0x000fe20000201800 */
[----:B------:R-:W-:-:S07]  /*0110*/  I2FP.F32.S32 R0, R25 ;  /* 0x0000001900007245 */ /* 0x000fce0000201400 */
[----:B-1----:R-:W1:Y:S08]  /*0120*/  MUFU.RCP64H R3, R15 ;  /* 0x0000000f00037308 */ /* 0x002e700000001800 */
[----:B------:R-:W2:Y:S01]  /*0130*/  F2F.F64.F32 R16, R0 ;  /* 0x0000000000107310 */ /* 0x000ea20000201800 */
[----:B-1----:R-:W-:Y:S02]  /*0140*/  DFMA R4, -R14, R2, 1 ;  /* 0x3ff000000e04742b */ /* 0x002fe40000000102 */
[----:B--2---:R-:W-:-:S06]  /*0150*/  DADD R16, R16, 0.5 ;  /* 0x3fe0000010107429 */ /* 0x004fcc0000000000 */
[----:B------:R-:W-:-:S08]  /*0160*/  DFMA R4, R4, R4, R4 ;  /* 0x000000040404722b */ /* 0x000fd00000000004 */
[----:B------:R-:W-:Y:S01]  /*0170*/  DFMA R4, R2, R4, R2 ;  /* 0x000000040204722b */ /* 0x000fe20000000002 */
[----:B------:R-:W-:-:S07]  /*0180*/  FSETP.GEU.AND P1, PT, |R17|, 6.5827683646048100446e-37, PT ;  /* 0x036000001100780b */ /* 0x000fce0003f2e200 */
[----:B------:R-:W-:-:S08]  /*0190*/  DFMA R2, -R14, R4, 1 ;  /* 0x3ff000000e02742b */ /* 0x000fd00000000104 */
[----:B------:R-:W-:-:S08]  /*01a0*/  DFMA R2, R4, R2, R4 ;  /* 0x000000020402722b */ /* 0x000fd00000000004 */
[----:B------:R-:W-:-:S08]  /*01b0*/  DMUL R4, R16, R2 ;  /* 0x0000000210047228 */ /* 0x000fd00000000000 */
[----:B------:R-:W-:-:S08]  /*01c0*/  DFMA R6, -R14, R4, R16 ;  /* 0x000000040e06722b */ /* 0x000fd00000000110 */
[----:B------:R-:W-:Y:S01]  /*01d0*/  DFMA R2, R2, R6, R4 ;  /* 0x000000060202722b */ /* 0x000fe20000000004 */
[----:B0-----:R-:W-:-:S09]  /*01e0*/  IMAD R6, R8, 0x20, R9 ;  /* 0x0000002008067824 */ /* 0x001fd200078e0209 */
[----:B------:R-:W-:-:S05]  /*01f0*/  FFMA R0, RZ, R15, R3 ;  /* 0x0000000fff007223 */ /* 0x000fca0000000003 */
[----:B------:R-:W-:-:S13]  /*0200*/  FSETP.GT.AND P0, PT, |R0|, 1.469367938527859385e-39, PT ;  /* 0x001000000000780b */ /* 0x000fda0003f04200 */
[----:B---3--:R-:W-:Y:S05]  /*0210*/  @P0 BRA P1, `(.L_x_48) ;  /* 0x0000000000100947 */ /* 0x008fea0000800000 */
[----:B------:R-:W-:-:S07]  /*0220*/  MOV R8, 0x240 ;  /* 0x0000024000087802 */ /* 0x000fce0000000f00 */
[----:B------:R-:W-:Y:S05]  /*0230*/  CALL.REL.NOINC `($__internal_3_$__cuda_sm20_div_rn_f64_full) ;  /* 0x00000068009c7944 */ /* 0x000fea0003c00000 */
[----:B------:R-:W-:Y:S02]  /*0240*/  IMAD.MOV.U32 R2, RZ, RZ, R18 ;  /* 0x000000ffff027224 */ /* 0x000fe400078e0012 */
[----:B------:R-:W-:-:S07]  /*0250*/  IMAD.MOV.U32 R3, RZ, RZ, R19 ;  /* 0x000000ffff037224 */ /* 0x000fce00078e0013 */
.L_x_48:
[----:B------:R-:W-:Y:S05]  /*0260*/  BSYNC.RECONVERGENT B0 ;  /* 0x0000000000007941 */ /* 0x000fea0003800200 */
.L_x_47:
[----:B------:R-:W0:Y:S01]  /*0270*/  LDC.64 R4, c[0x0][0x380] ;  /* 0x0000e000ff047b82 */ /* 0x000e220000000a00 */
[----:B------:R-:W-:-:S04]  /*0280*/  IMAD R25, R6, UR4, R25 ;  /* 0x0000000406197c24 */ /* 0x000fc8000f8e0219 */
[----:B0-----:R-:W-:-:S05]  /*0290*/  IMAD.WIDE R4, R25, 0x4, R4 ;  /* 0x0000000419047825 */ /* 0x001fca00078e0204 */
[----:B------:R0:W2:Y:S01]  /*02a0*/  LDG.E R24, desc[UR6][R4.64] ;  /* 0x0000000604187981 */ /* 0x0000a2000c1e1900 */
[----:B------:R-:W1:Y:S01]  /*02b0*/  MUFU.RCP64H R9, R11 ;  /* 0x0000000b00097308 */ /* 0x000e620000001800 */
[----:B------:R-:W-:Y:S01]  /*02c0*/  IMAD.MOV.U32 R8, RZ, RZ, 0x1 ;  /* 0x00000001ff087424 */ /* 0x000fe200078e00ff */
[----:B------:R-:W-:Y:S01]  /*02d0*/  DADD R2, R2, R2 ;  /* 0x0000000002027229 */ /* 0x000fe20000000002 */
[----:B------:R-:W-:Y:S05]  /*02e0*/  BSSY.RECONVERGENT B0, `(.L_x_49) ;  /* 0x000001c000007945 */ /* 0x000fea0003800200 */
[----:B------:R-:W3:Y:S01]  /*02f0*/  I2F.F64.U32 R16, R6 ;  /* 0x0000000600107312 */ /* 0x000ee20000201800 */
[----:B-1----:R-:W-:-:S02]  /*0300*/  DFMA R12, -R10, R8, 1 ;  /* 0x3ff000000a0c742b */ /* 0x002fc40000000108 */
[----:B---3--:R-:W-:-:S06]  /*0310*/  DADD R16, R16, 0.5 ;  /* 0x3fe0000010107429 */ /* 0x008fcc0000000000 */
[----:B------:R-:W-:-:S08]  /*0320*/  DFMA R12, R12, R12, R12 ;  /* 0x0000000c0c0c722b */ /* 0x000fd0000000000c */
[----:B------:R-:W-:Y:S01]  /*0330*/  DFMA R12, R8, R12, R8 ;  /* 0x0000000c080c722b */ /* 0x000fe20000000008 */
[----:B------:R-:W-:-:S07]  /*0340*/  FSETP.GEU.AND P1, PT, |R17|, 6.5827683646048100446e-37, PT ;  /* 0x036000001100780b */ /* 0x000fce0003f2e200 */
[----:B------:R-:W-:-:S08]  /*0350*/  DFMA R8, -R10, R12, 1 ;  /* 0x3ff000000a08742b */ /* 0x000fd0000000010c */
[----:B------:R-:W-:Y:S01]  /*0360*/  DFMA R12, R12, R8, R12 ;  /* 0x000000080c0c722b */ /* 0x000fe2000000000c */
[----:B------:R-:W-:Y:S02]  /*0370*/  IMAD.MOV.U32 R8, RZ, RZ, 0x54442d18 ;  /* 0x54442d18ff087424 */ /* 0x000fe400078e00ff */
[----:B------:R-:W-:-:S05]  /*0380*/  IMAD.MOV.U32 R9, RZ, RZ, 0x400921fb ;  /* 0x400921fbff097424 */ /* 0x000fca00078e00ff */
[----:B------:R-:W-:Y:S02]  /*0390*/  DMUL R14, R16, R12 ;  /* 0x0000000c100e7228 */ /* 0x000fe40000000000 */
[----:B------:R-:W-:-:S06]  /*03a0*/  DFMA R8, R2, R8, R8 ;  /* 0x000000080208722b */ /* 0x000fcc0000000008 */
[----:B0-----:R-:W-:-:S08]  /*03b0*/  DFMA R4, -R10, R14, R16 ;  /* 0x0000000e0a04722b */ /* 0x001fd00000000110 */
[----:B------:R-:W-:Y:S02]  /*03c0*/  DFMA R2, R12, R4, R14 ;  /* 0x000000040c02722b */ /* 0x000fe4000000000e */
[----:B------:R-:W0:Y:S08]  /*03d0*/  F2F.F32.F64 R5, R8 ;  /* 0x0000000800057310 */ /* 0x000e300000301000 */
[----:B------:R-:W-:-:S05]  /*03e0*/  FFMA R0, RZ, R11, R3 ;  /* 0x0000000bff007223 */ /* 0x000fca0000000003 */
[----:B------:R-:W-:Y:S02]  /*03f0*/  FSETP.GT.AND P0, PT, |R0|, 1.469367938527859385e-39, PT ;  /* 0x001000000000780b */ /* 0x000fe40003f04200 */
[----:B0-----:R-:W-:-:S04]  /*0400*/  SHF.R.U32.HI R4, RZ, 0x17, R5 ;  /* 0x00000017ff047819 */ /* 0x001fc80000011605 */
[----:B------:R-:W-:Y:S01]  /*0410*/  LOP3.LUT R4, R4, 0x1f, RZ, 0xc0, !PT ;  /* 0x0000001f04047812 */ /* 0x000fe200078ec0ff */
[----:B--2---:R-:W-:-:S06]  /*0420*/  FMUL R24, R24, 128 ;  /* 0x4300000018187820 */ /* 0x004fcc0000400000 */
[----:B------:R-:W-:Y:S05]  /*0430*/  @P0 BRA P1, `(.L_x_50) ;  /* 0x0000000000180947 */ /* 0x000fea0000800000 */
[----:B------:R-:W-:Y:S01]  /*0440*/  IMAD.MOV.U32 R14, RZ, RZ, R10 ;  /* 0x000000ffff0e7224 */ /* 0x000fe200078e000a */
[----:B------:R-:W-:Y:S01]  /*0450*/  MOV R8, 0x480 ;  /* 0x0000048000087802 */ /* 0x000fe20000000f00 */
[----:B------:R-:W-:-:S07]  /*0460*/  IMAD.MOV.U32 R15, RZ, RZ, R11 ;  /* 0x000000ffff0f7224 */ /* 0x000fce00078e000b */
[----:B------:R-:W-:Y:S05]  /*0470*/  CALL.REL.NOINC `($__internal_3_$__cuda_sm20_div_rn_f64_full) ;  /* 0x00000068000c7944 */ /* 0x000fea0003c00000 */
[----:B------:R-:W-:Y:S02]  /*0480*/  IMAD.MOV.U32 R2, RZ, RZ, R18 ;  /* 0x000000ffff027224 */ /* 0x000fe400078e0012 */
[----:B------:R-:W-:-:S07]  /*0490*/  IMAD.MOV.U32 R3, RZ, RZ, R19 ;  /* 0x000000ffff037224 */ /* 0x000fce00078e0013 */
.L_x_50:
[----:B------:R-:W-:Y:S05]  /*04a0*/  BSYNC.RECONVERGENT B0 ;  /* 0x0000000000007941 */ /* 0x000fea0003800200 */
.L_x_49:
[----:B------:R-:W-:Y:S01]  /*04b0*/  UMOV UR4, 0x54442d18 ;  /* 0x54442d1800047882 */ /* 0x000fe20000000000 */
[----:B------:R-:W-:Y:S01]  /*04c0*/  UMOV UR5, 0x400921fb ;  /* 0x400921fb00057882 */ /* 0x000fe20000000000 */
[----:B------:R-:W-:Y:S01]  /*04d0*/  BSSY.RECONVERGENT B0, `(.L_x_51) ;  /* 0x0000044000007945 */ /* 0x000fe20003800200 */
[----:B------:R-:W-:-:S06]  /*04e0*/  DMUL R8, R2, UR4 ;  /* 0x0000000402087c28 */ /* 0x000fcc0008000000 */
[----:B------:R-:W0:Y:S02]  /*04f0*/  F2F.F32.F64 R7, R8 ;  /* 0x0000000800077310 */ /* 0x000e240000301000 */
[C---:B0-----:R-:W-:Y:S01]  /*0500*/  FMUL R2, R7.reuse, 0.63661974668502807617 ;  /* 0x3f22f98307027820 */ /* 0x041fe20000400000 */
[----:B------:R-:W-:-:S05]  /*0510*/  FSETP.GE.AND P0, PT, |R7|, 105615, PT ;  /* 0x47ce47800700780b */ /* 0x000fca0003f06200 */
[----:B------:R-:W0:Y:S02]  /*0520*/  F2I.NTZ R2, R2 ;  /* 0x0000000200027305 */ /* 0x000e240000203100 */
[----:B0-----:R-:W-:Y:S01]  /*0530*/  I2FP.F32.S32 R12, R2 ;  /* 0x00000002000c7245 */ /* 0x001fe20000201400 */
[----:B------:R-:W-:-:S04]  /*0540*/  IMAD.MOV.U32 R13, RZ, RZ, R2 ;  /* 0x000000ffff0d7224 */ /* 0x000fc800078e0002 */
[----:B------:R-:W-:-:S04]  /*0550*/  FFMA R3, R12, -1.5707962512969970703, R7 ;  /* 0xbfc90fda0c037823 */ /* 0x000fc80000000007 */
[----:B------:R-:W-:-:S04]  /*0560*/  FFMA R3, R12, -7.5497894158615963534e-08, R3 ;  /* 0xb3a221680c037823 */ /* 0x000fc80000000003 */
[----:B------:R-:W-:-:S04]  /*0570*/  FFMA R12, R12, -5.3903029534742383927e-15, R3 ;  /* 0xa7c234c50c0c7823 */ /* 0x000fc80000000003 */
[----:B------:R-:W-:Y:S01]  /*0580*/  IMAD.MOV.U32 R14, RZ, RZ, R12 ;  /* 0x000000ffff0e7224 */ /* 0x000fe200078e000c */
[----:B------:R-:W-:Y:S06]  /*0590*/  @!P0 BRA `(.L_x_52) ;  /* 0x0000000000dc8947 */ /* 0x000fec0003800000 */
[----:B------:R-:W-:-:S13]  /*05a0*/  FSETP.NEU.AND P0, PT, |R7|, +INF , PT ;  /* 0x7f8000000700780b */ /* 0x000fda0003f0d200 */
[----:B------:R-:W-:Y:S01]  /*05b0*/  @!P0 FMUL R14, RZ, R7 ;  /* 0x00000007ff0e8220 */ /* 0x000fe20000400000 */
[----:B------:R-:W-:Y:S01]  /*05c0*/  @!P0 IMAD.MOV.U32 R2, RZ, RZ, RZ ;  /* 0x000000ffff028224 */ /* 0x000fe200078e00ff */
[----:B------:R-:W-:Y:S06]  /*05d0*/  @!P0 BRA `(.L_x_52) ;  /* 0x0000000000cc8947 */ /* 0x000fec0003800000 */
[----:B------:R-:W-:Y:S01]  /*05e0*/  IMAD.SHL.U32 R2, R7, 0x100, RZ ;  /* 0x0000010007027824 */ /* 0x000fe200078e00ff */
[----:B------:R-:W0:Y:S01]  /*05f0*/  LDCU.64 UR8, c[0x4][URZ] ;  /* 0x01000000ff0877ac */ /* 0x000e220008000a00 */
[----:B------:R-:W-:Y:S02]  /*0600*/  IMAD.MOV.U32 R14, RZ, RZ, RZ ;  /* 0x000000ffff0e7224 */ /* 0x000fe400078e00ff */
[----:B------:R-:W-:Y:S01]  /*0610*/  IMAD.MOV.U32 R0, RZ, RZ, R1 ;  /* 0x000000ffff007224 */ /* 0x000fe200078e0001 */
[----:B------:R-:W-:Y:S01]  /*0620*/  LOP3.LUT R17, R2, 0x80000000, RZ, 0xfc, !PT ;  /* 0x8000000002117812 */ /* 0x000fe200078efcff */
[----:B------:R-:W-:Y:S01]  /*0630*/  UMOV UR5, URZ ;  /* 0x000000ff00057c82 */ /* 0x000fe20008000000 */
[----:B------:R-:W-:-:S05]  /*0640*/  UMOV UR4, URZ ;  /* 0x000000ff00047c82 */ /* 0x000fca0008000000 */
.L_x_53:
[----:B0-----:R-:W-:Y:S02]  /*0650*/  IMAD.U32 R8, RZ, RZ, UR8 ;  /* 0x00000008ff087e24 */ /* 0x001fe4000f8e00ff */
[----:B------:R-:W-:-:S05]  /*0660*/  IMAD.U32 R9, RZ, RZ, UR9 ;  /* 0x00000009ff097e24 */ /* 0x000fca000f8e00ff */
[----:B------:R-:W2:Y:S01]  /*0670*/  LDG.E.CONSTANT R2, desc[UR6][R8.64] ;  /* 0x0000000608027981 */ /* 0x000ea2000c1e9900 */
[----:B------:R-:W-:Y:S02]  /*0680*/  UIADD3 UR8, UP0, UPT, UR8, 0x4, URZ ;  /* 0x0000000408087890 */ /* 0x000fe4000ff1e0ff */
[----:B------:R-:W-:Y:S02]  /*0690*/  UIADD3 UR4, UPT, UPT, UR4, 0x1, URZ ;  /* 0x0000000104047890 */ /* 0x000fe4000fffe0ff */
[----:B------:R-:W-:Y:S02]  /*06a0*/  UIADD3.X UR9, UPT, UPT, URZ, UR9, URZ, UP0, !UPT ;  /* 0x00000009ff097290 */ /* 0x000fe400087fe4ff */
[----:B------:R-:W-:Y:S01]  /*06b0*/  UISETP.NE.AND UP0, UPT, UR4, 0x6, UPT ;  /* 0x000000060400788c */ /* 0x000fe2000bf05270 */
[----:B--2---:R-:W-:-:S03]  /*06c0*/  IMAD.WIDE.U32 R2, R2, R17, RZ ;  /* 0x0000001102027225 */ /* 0x004fc600078e00ff */
[----:B------:R-:W-:-:S04]  /*06d0*/  IADD3 R15, P0, PT, R2, R14, RZ ;  /* 0x0000000e020f7210 */ /* 0x000fc80007f1e0ff */
[----:B------:R-:W-:Y:S01]  /*06e0*/  IADD3.X R14, PT, PT, R3, UR5, RZ, P0, !PT ;  /* 0x00000005030e7c10 */ /* 0x000fe200087fe4ff */
[----:B------:R0:W-:Y:S02]  /*06f0*/  STL [R0], R15 ;  /* 0x0000000f00007387 */ /* 0x0001e40000100800 */
[----:B0-----:R-:W-:Y:S01]  /*0700*/  VIADD R0, R0, 0x4 ;  /* 0x0000000400007836 */ /* 0x001fe20000000000 */
[----:B------:R-:W-:Y:S06]  /*0710*/  BRA.U UP0, `(.L_x_53) ;  /* 0xfffffffd00cc7547 */ /* 0x000fec000b83ffff */
[----:B------:R-:W-:Y:S01]  /*0720*/  SHF.R.U32.HI R8, RZ, 0x17, R7 ;  /* 0x00000017ff087819 */ /* 0x000fe20000011607 */
[----:B------:R0:W-:Y:S03]  /*0730*/  STL [R1+0x18], R14 ;  /* 0x0000180e01007387 */ /* 0x0001e60000100800 */
[C---:B------:R-:W-:Y:S02]  /*0740*/  LOP3.LUT R0, R8.reuse, 0xe0, RZ, 0xc0, !PT ;  /* 0x000000e008007812 */ /* 0x040fe400078ec0ff */
[----:B------:R-:W-:-:S03]  /*0750*/  LOP3.LUT P0, RZ, R8, 0x1f, RZ, 0xc0, !PT ;  /* 0x0000001f08ff7812 */ /* 0x000fc6000780c0ff */
[----:B------:R-:W-:-:S05]  /*0760*/  VIADD R0, R0, 0xffffff80 ;  /* 0xffffff8000007836 */ /* 0x000fca0000000000 */
[----:B------:R-:W-:-:S05]  /*0770*/  SHF.R.U32.HI R0, RZ, 0x5, R0 ;  /* 0x00000005ff007819 */ /* 0x000fca0000011600 */
[----:B------:R-:W-:-:S05]  /*0780*/  IMAD R9, R0, -0x4, R1 ;  /* 0xfffffffc00097824 */ /* 0x000fca00078e0201 */
[----:B------:R-:W2:Y:S04]  /*0790*/  LDL R0, [R9+0x18] ;  /* 0x0000180009007983 */ /* 0x000ea80000100800 */
[----:B------:R-:W2:Y:S04]  /*07a0*/  LDL R3, [R9+0x14] ;  /* 0x0000140009037983 */ /* 0x000ea80000100800 */
[----:B------:R-:W3:Y:S01]  /*07b0*/  @P0 LDL R2, [R9+0x10] ;  /* 0x0000100009020983 */ /* 0x000ee20000100800 */
[----:B------:R-:W-:Y:S01]  /*07c0*/  LOP3.LUT R8, R8, 0x1f, RZ, 0xc0, !PT ;  /* 0x0000001f08087812 */ /* 0x000fe200078ec0ff */
[----:B------:R-:W-:Y:S01]  /*07d0*/  UMOV UR4, 0x54442d19 ;  /* 0x54442d1900047882 */ /* 0x000fe20000000000 */
[----:B------:R-:W-:-:S02]  /*07e0*/  UMOV UR5, 0x3bf921fb ;  /* 0x3bf921fb00057882 */ /* 0x000fc40000000000 */
[-C--:B--2---:R-:W-:Y:S02]  /*07f0*/  @P0 SHF.L.W.U32.HI R0, R3, R8.reuse, R0 ;  /* 0x0000000803000219 */ /* 0x084fe40000010e00 */
[----:B---3--:R-:W-:Y:S02]  /*0800*/  @P0 SHF.L.W.U32.HI R3, R2, R8, R3 ;  /* 0x0000000802030219 */ /* 0x008fe40000010e03 */
[----:B------:R-:W-:Y:S02]  /*0810*/  ISETP.GE.AND P0, PT, R7, RZ, PT ;  /* 0x000000ff0700720c */ /* 0x000fe40003f06270 */
[C---:B------:R-:W-:Y:S01]  /*0820*/  SHF.L.W.U32.HI R2, R3.reuse, 0x2, R0 ;  /* 0x0000000203027819 */ /* 0x040fe20000010e00 */
[----:B------:R-:W-:-:S03]  /*0830*/  IMAD.SHL.U32 R3, R3, 0x4, RZ ;  /* 0x0000000403037824 */ /* 0x000fc600078e00ff */
[----:B------:R-:W-:-:S04]  /*0840*/  SHF.R.S32.HI R8, RZ, 0x1f, R2 ;  /* 0x0000001fff087819 */ /* 0x000fc80000011402 */
[C---:B------:R-:W-:Y:S02]  /*0850*/  LOP3.LUT R16, R8.reuse, R3, RZ, 0x3c, !PT ;  /* 0x0000000308107212 */ /* 0x040fe400078e3cff */
[----:B------:R-:W-:Y:S02]  /*0860*/  LOP3.LUT R17, R8, R2, RZ, 0x3c, !PT ;  /* 0x0000000208117212 */ /* 0x000fe400078e3cff */
[----:B------:R-:W-:Y:S02]  /*0870*/  SHF.R.U32.HI R3, RZ, 0x1e, R0 ;  /* 0x0000001eff037819 */ /* 0x000fe40000011600 */
[C---:B------:R-:W-:Y:S02]  /*0880*/  LOP3.LUT R0, R2.reuse, R7, RZ, 0x3c, !PT ;  /* 0x0000000702007212 */ /* 0x040fe400078e3cff */
[----:B------:R-:W1:Y:S01]  /*0890*/  I2F.F64.S64 R16, R16 ;  /* 0x0000001000107312 */ /* 0x000e620000301c00 */
[----:B------:R-:W-:Y:S02]  /*08a0*/  LEA.HI R2, R2, R3, RZ, 0x1 ;  /* 0x0000000302027211 */ /* 0x000fe400078f08ff */
[----:B------:R-:W-:-:S03]  /*08b0*/  ISETP.GE.AND P1, PT, R0, RZ, PT ;  /* 0x000000ff0000720c */ /* 0x000fc60003f26270 */
[----:B------:R-:W-:-:S04]  /*08c0*/  IMAD.MOV R0, RZ, RZ, -R2 ;  /* 0x000000ffff007224 */ /* 0x000fc800078e0a02 */
[----:B------:R-:W-:Y:S01]  /*08d0*/  @!P0 IMAD.MOV.U32 R2, RZ, RZ, R0 ;  /* 0x000000ffff028224 */ /* 0x000fe200078e0000 */
[----:B-1----:R-:W-:-:S10]  /*08e0*/  DMUL R8, R16, UR4 ;  /* 0x0000000410087c28 */ /* 0x002fd40008000000 */
[----:B------:R-:W0:Y:S02]  /*08f0*/  F2F.F32.F64 R8, R8 ;  /* 0x0000000800087310 */ /* 0x000e240000301000 */
[----:B0-----:R-:W-:-:S07]  /*0900*/  FSEL R14, -R8, R8, !P1 ;  /* 0x00000008080e7208 */ /* 0x001fce0004800100 */
.L_x_52:
[----:B------:R-:W-:Y:S05]  /*0910*/  BSYNC.RECONVERGENT B0 ;  /* 0x0000000000007941 */ /* 0x000fea0003800200 */
.L_x_51:
[C---:B------:R-:W-:Y:S01]  /*0920*/  FMUL R3, R5.reuse, 0.63661974668502807617 ;  /* 0x3f22f98305037820 */ /* 0x040fe20000400000 */
[----:B------:R-:W-:Y:S02]  /*0930*/  IMAD.MOV.U32 R0, RZ, RZ, 0x37cbac00 ;  /* 0x37cbac00ff007424 */ /* 0x000fe400078e00ff */
[----:B------:R-:W-:Y:S01]  /*0940*/  FMUL R9, R14, R14 ;  /* 0x0000000e0e097220 */ /* 0x000fe20000400000 */
[C---:B------:R-:W-:Y:S01]  /*0950*/  LOP3.LUT R15, R2.reuse, 0x1, RZ, 0xc0, !PT ;  /* 0x00000001020f7812 */ /* 0x040fe200078ec0ff */
[----:B------:R-:W-:Y:S01]  /*0960*/  IMAD.MOV.U32 R18, RZ, RZ, 0x3d2aaabb ;  /* 0x3d2aaabbff127424 */ /* 0x000fe200078e00ff */
[----:B------:R-:W-:Y:S01]  /*0970*/  FSETP.GE.AND P0, PT, |R5|, 105615, PT ;  /* 0x47ce47800500780b */ /* 0x000fe20003f06200 */
[----:B------:R-:W0:Y:S01]  /*0980*/  F2I.NTZ R3, R3 ;  /* 0x0000000300037305 */ /* 0x000e220000203100 */
[----:B------:R-:W-:Y:S01]  /*0990*/  FFMA R8, R9, R0, -0.0013887860113754868507 ;  /* 0xbab607ed09087423 */ /* 0x000fe20000000000 */
[----:B------:R-:W-:Y:S01]  /*09a0*/  ISETP.NE.U32.AND P1, PT, R15, 0x1, PT ;  /* 0x000000010f00780c */ /* 0x000fe20003f25070 */
[----:B------:R-:W-:Y:S01]  /*09b0*/  IMAD.MOV.U32 R19, RZ, RZ, 0x3effffff ;  /* 0x3effffffff137424 */ /* 0x000fe200078e00ff */
[----:B------:R-:W-:Y:S01]  /*09c0*/  LOP3.LUT P2, RZ, R2, 0x2, RZ, 0xc0, !PT ;  /* 0x0000000202ff7812 */ /* 0x000fe2000784c0ff */
[----:B------:R-:W-:Y:S01]  /*09d0*/  BSSY.RECONVERGENT B0, `(.L_x_54) ;  /* 0x0000045000007945 */ /* 0x000fe20003800200 */
[----:B------:R-:W-:-:S02]  /*09e0*/  FSEL R8, R8, -0.00019574658654164522886, !P1 ;  /* 0xb94d415308087808 */ /* 0x000fc40004800000 */
[----:B------:R-:W-:Y:S02]  /*09f0*/  FSEL R16, R18, 0.0083327032625675201416, !P1 ;  /* 0x3c0885e412107808 */ /* 0x000fe40004800000 */
[----:B------:R-:W-:Y:S02]  /*0a00*/  FSEL R20, -R19, -0.16666662693023681641, !P1 ;  /* 0xbe2aaaa813147808 */ /* 0x000fe40004800100 */
[----:B------:R-:W-:Y:S01]  /*0a10*/  FSEL R17, R14, 1, P1 ;  /* 0x3f8000000e117808 */ /* 0x000fe20000800000 */
[----:B------:R-:W-:Y:S01]  /*0a20*/  FFMA R16, R9, R8, R16 ;  /* 0x0000000809107223 */ /* 0x000fe20000000010 */
[----:B------:R-:W-:Y:S02]  /*0a30*/  FSETP.EQ.OR P1, PT, |R5|, +INF , !P0 ;  /* 0x7f8000000500780b */ /* 0x000fe40004722600 */
[----:B0-----:R-:W-:Y:S01]  /*0a40*/  I2FP.F32.S32 R8, R3 ;  /* 0x0000000300087245 */ /* 0x001fe20000201400 */
[C---:B------:R-:W-:Y:S01]  /*0a50*/  FFMA R20, R9.reuse, R16, R20 ;  /* 0x0000001009147223 */ /* 0x040fe20000000014 */
[----:B------:R-:W-:Y:S01]  /*0a60*/  FFMA R2, R9, R17, RZ ;  /* 0x0000001109027223 */ /* 0x000fe200000000ff */
[----:B------:R-:W-:Y:S01]  /*0a70*/  FMUL R16, RZ, R5 ;  /* 0x00000005ff107220 */ /* 0x000fe20000400000 */
[----:B------:R-:W-:Y:S01]  /*0a80*/  SEL R3, R3, RZ, !P0 ;  /* 0x000000ff03037207 */ /* 0x000fe20004000000 */
[----:B------:R-:W-:Y:S01]  /*0a90*/  FFMA R15, R8, -1.5707962512969970703, R5 ;  /* 0xbfc90fda080f7823 */ /* 0x000fe20000000005 */
[----:B------:R-:W-:-:S03]  /*0aa0*/  FFMA R17, R2, R20, R17 ;  /* 0x0000001402117223 */ /* 0x000fc60000000011 */
[C---:B------:R-:W-:Y:S01]  /*0ab0*/  FFMA R15, R8.reuse, -7.5497894158615963534e-08, R15 ;  /* 0xb3a22168080f7823 */ /* 0x040fe2000000000f */
[----:B------:R-:W-:Y:S02]  /*0ac0*/  IMAD.MOV.U32 R20, RZ, RZ, R3 ;  /* 0x000000ffff147224 */ /* 0x000fe400078e0003 */
[----:B------:R-:W-:Y:S01]  /*0ad0*/  @P2 FADD R17, RZ, -R17 ;  /* 0x80000011ff112221 */ /* 0x000fe20000000000 */
[----:B------:R-:W-:-:S04]  /*0ae0*/  @!P0 FFMA R16, R8, -5.3903029534742383927e-15, R15 ;  /* 0xa7c234c508108823 */ /* 0x000fc8000000000f */
[----:B------:R-:W-:Y:S01]  /*0af0*/  IMAD.MOV.U32 R2, RZ, RZ, R16 ;  /* 0x000000ffff027224 */ /* 0x000fe200078e0010 */
[----:B------:R-:W-:Y:S06]  /*0b00*/  @P1 BRA `(.L_x_55) ;  /* 0x0000000000c41947 */ /* 0x000fec0003800000 */
[----:B------:R-:W-:Y:S01]  /*0b10*/  SHF.R.U32.HI R8, RZ, 0x17, R5 ;  /* 0x00000017ff087819 */ /* 0x000fe20000011605 */
[----:B------:R-:W-:Y:S01]  /*0b20*/  IMAD.SHL.U32 R9, R5, 0x100, RZ ;  /* 0x0000010005097824 */ /* 0x000fe200078e00ff */
[----:B------:R-:W0:Y:S01]  /*0b30*/  LDCU.64 UR8, c[0x4][URZ] ;  /* 0x01000000ff0877ac */ /* 0x000e220008000a00 */
[----:B------:R-:W-:Y:S01]  /*0b40*/  IMAD.MOV.U32 R20, RZ, RZ, RZ ;  /* 0x000000ffff147224 */ /* 0x000fe200078e00ff */
[----:B------:R-:W-:Y:S01]  /*0b50*/  LOP3.LUT R8, R8, 0xe0, RZ, 0xc0, !PT ;  /* 0x000000e008087812 */ /* 0x000fe200078ec0ff */
[----:B------:R-:W-:Y:S01]  /*0b60*/  IMAD.MOV.U32 R16, RZ, RZ, R1 ;  /* 0x000000ffff107224 */ /* 0x000fe200078e0001 */
[----:B------:R-:W-:Y:S01]  /*0b70*/  LOP3.LUT R23, R9, 0x80000000, RZ, 0xfc, !PT ;  /* 0x8000000009177812 */ /* 0x000fe200078efcff */
[----:B------:R-:W-:Y:S01]  /*0b80*/  UMOV UR5, URZ ;  /* 0x000000ff00057c82 */ /* 0x000fe20008000000 */
[----:B------:R-:W-:Y:S01]  /*0b90*/  UMOV UR4, URZ ;  /* 0x000000ff00047c82 */ /* 0x000fe20008000000 */
[----:B------:R-:W-:-:S05]  /*0ba0*/  VIADD R8, R8, 0xffffff80 ;  /* 0xffffff8008087836 */ /* 0x000fca0000000000 */
[----:B------:R-:W-:-:S05]  /*0bb0*/  SHF.R.U32.HI R8, RZ, 0x5, R8 ;  /* 0x00000005ff087819 */ /* 0x000fca0000011608 */
[----:B------:R-:W-:-:S07]  /*0bc0*/  IMAD R22, R8, -0x4, R1 ;  /* 0xfffffffc08167824 */ /* 0x000fce00078e0201 */
.L_x_56:
        /* <DEDUP_REMOVED lines=13> */
[----:B------:R-:W-:Y:S01]  /*0ca0*/  ISETP.NE.AND P0, PT, R4, RZ, PT ;  /* 0x000000ff0400720c */ /* 0x000fe20003f05270 */
[----:B------:R0:W-:Y:S04]  /*0cb0*/  STL [R1+0x18], R20 ;  /* 0x0000181401007387 */ /* 0x0001e80000100800 */
[----:B------:R-:W2:Y:S04]  /*0cc0*/  LDL R21, [R22+0x18] ;  /* 0x0000180016157983 */ /* 0x000ea80000100800 */
[----:B------:R-:W2:Y:S04]  /*0cd0*/  LDL R8, [R22+0x14] ;  /* 0x0000140016087983 */ /* 0x000ea80000100800 */
[----:B------:R-:W3:Y:S01]  /*0ce0*/  @P0 LDL R9, [R22+0x10] ;  /* 0x0000100016090983 */ /* 0x000ee20000100800 */
[----:B------:R-:W-:Y:S01]  /*0cf0*/  UMOV UR4, 0x54442d19 ;  /* 0x54442d1900047882 */ /* 0x000fe20000000000 */
[----:B------:R-:W-:Y:S01]  /*0d00*/  UMOV UR5, 0x3bf921fb ;  /* 0x3bf921fb00057882 */ /* 0x000fe20000000000 */
[----:B--2---:R-:W-:-:S02]  /*0d10*/  @P0 SHF.L.W.U32.HI R21, R8, R4, R21 ;  /* 0x0000000408150219 */ /* 0x004fc40000010e15 */
[----:B---3--:R-:W-:Y:S02]  /*0d20*/  @P0 SHF.L.W.U32.HI R8, R9, R4, R8 ;  /* 0x0000000409080219 */ /* 0x008fe40000010e08 */
[----:B------:R-:W-:Y:S02]  /*0d30*/  ISETP.GE.AND P0, PT, R5, RZ, PT ;  /* 0x000000ff0500720c */ /* 0x000fe40003f06270 */
[C-C-:B------:R-:W-:Y:S01]  /*0d40*/  SHF.L.W.U32.HI R16, R8.reuse, 0x2, R21.reuse ;  /* 0x0000000208107819 */ /* 0x140fe20000010e15 */
[----:B------:R-:W-:Y:S01]  /*0d50*/  IMAD.SHL.U32 R8, R8, 0x4, RZ ;  /* 0x0000000408087824 */ /* 0x000fe200078e00ff */
[----:B------:R-:W-:Y:S02]  /*0d60*/  SHF.R.U32.HI R21, RZ, 0x1e, R21 ;  /* 0x0000001eff157819 */ /* 0x000fe40000011615 */
[----:B------:R-:W-:Y:S02]  /*0d70*/  SHF.R.S32.HI R9, RZ, 0x1f, R16 ;  /* 0x0000001fff097819 */ /* 0x000fe40000011410 */
[----:B0-----:R-:W-:-:S02]  /*0d80*/  LOP3.LUT R20, R16, R5, RZ, 0x3c, !PT ;  /* 0x0000000510147212 */ /* 0x001fc400078e3cff */
[C---:B------:R-:W-:Y:S02]  /*0d90*/  LOP3.LUT R8, R9.reuse, R8, RZ, 0x3c, !PT ;  /* 0x0000000809087212 */ /* 0x040fe400078e3cff */
[----:B------:R-:W-:Y:S02]  /*0da0*/  LOP3.LUT R9, R9, R16, RZ, 0x3c, !PT ;  /* 0x0000001009097212 */ /* 0x000fe400078e3cff */
[----:B------:R-:W-:Y:S02]  /*0db0*/  ISETP.GE.AND P2, PT, R20, RZ, PT ;  /* 0x000000ff1400720c */ /* 0x000fe40003f46270 */
[----:B------:R-:W-:Y:S02]  /*0dc0*/  LEA.HI R20, R16, R21, RZ, 0x1 ;  /* 0x0000001510147211 */ /* 0x000fe400078f08ff */
[----:B------:R-:W0:Y:S03]  /*0dd0*/  I2F.F64.S64 R8, R8 ;  /* 0x0000000800087312 */ /* 0x000e260000301c00 */
[----:B------:R-:W-:Y:S01]  /*0de0*/  @!P0 IMAD.MOV R20, RZ, RZ, -R20 ;  /* 0x000000ffff148224 */ /* 0x000fe200078e0a14 */
[----:B0-----:R-:W-:-:S10]  /*0df0*/  DMUL R14, R8, UR4 ;  /* 0x00000004080e7c28 */ /* 0x001fd40008000000 */
[----:B------:R-:W0:Y:S02]  /*0e00*/  F2F.F32.F64 R14, R14 ;  /* 0x0000000e000e7310 */ /* 0x000e240000301000 */
[----:B0-----:R-:W-:-:S07]  /*0e10*/  FSEL R16, -R14, R14, !P2 ;  /* 0x0000000e0e107208 */ /* 0x001fce0005000100 */
.L_x_55:
[----:B------:R-:W-:Y:S05]  /*0e20*/  BSYNC.RECONVERGENT B0 ;  /* 0x0000000000007941 */ /* 0x000fea0003800200 */
.L_x_54:
[----:B------:R-:W-:Y:S01]  /*0e30*/  FMUL R9, R16, R16 ;  /* 0x0000001010097220 */ /* 0x000fe20000400000 */
[----:B------:R-:W-:Y:S01]  /*0e40*/  LOP3.LUT R14, R20, 0x1, RZ, 0xc0, !PT ;  /* 0x00000001140e7812 */ /* 0x000fe200078ec0ff */
[----:B------:R-:W-:Y:S02]  /*0e50*/  IMAD.MOV.U32 R21, RZ, RZ, 0x3c0885e4 ;  /* 0x3c0885e4ff157424 */ /* 0x000fe400078e00ff */
[----:B------:R-:W-:Y:S01]  /*0e60*/  FMUL R17, R24, R17 ;  /* 0x0000001118117220 */ /* 0x000fe20000400000 */
[----:B------:R-:W-:Y:S01]  /*0e70*/  FFMA R8, R9, R0, -0.0013887860113754868507 ;  /* 0xbab607ed09087423 */ /* 0x000fe20000000000 */
[----:B------:R-:W-:Y:S01]  /*0e80*/  ISETP.NE.U32.AND P0, PT, R14, 0x1, PT ;  /* 0x000000010e00780c */ /* 0x000fe20003f05070 */
[----:B------:R-:W-:Y:S01]  /*0e90*/  VIADD R22, R20, 0x1 ;  /* 0x0000000114167836 */ /* 0x000fe20000000000 */
[----:B------:R-:W0:Y:S01]  /*0ea0*/  LDC.64 R14, c[0x0][0x388] ;  /* 0x0000e200ff0e7b82 */ /* 0x000e220000000a00 */
[----:B------:R-:W-:Y:S01]  /*0eb0*/  BSSY.RECONVERGENT B0, `(.L_x_57) ;  /* 0x000004b000007945 */ /* 0x000fe20003800200 */
[----:B------:R-:W-:Y:S01]  /*0ec0*/  FSEL R20, R21, 0.041666727513074874878, !P0 ;  /* 0x3d2aaabb15147808 */ /* 0x000fe20004000000 */
[----:B------:R-:W-:Y:S01]  /*0ed0*/  IMAD.MOV.U32 R21, RZ, RZ, 0x3e2aaaa8 ;  /* 0x3e2aaaa8ff157424 */ /* 0x000fe200078e00ff */
[----:B------:R-:W-:-:S02]  /*0ee0*/  FSEL R8, R8, -0.00019574658654164522886, P0 ;  /* 0xb94d415308087808 */ /* 0x000fc40000000000 */
[----:B------:R-:W-:Y:S01]  /*0ef0*/  LOP3.LUT P2, RZ, R22, 0x2, RZ, 0xc0, !PT ;  /* 0x0000000216ff7812 */ /* 0x000fe2000784c0ff */
[----:B------:R-:W-:Y:S01]  /*0f00*/  IMAD.MOV.U32 R22, RZ, RZ, R13 ;  /* 0x000000ffff167224 */ /* 0x000fe200078e000d */
[----:B------:R-:W-:Y:S01]  /*0f10*/  FSEL R21, -R21, -0.4999999701976776123, !P0 ;  /* 0xbeffffff15157808 */ /* 0x000fe20004000100 */
[----:B------:R-:W-:Y:S01]  /*0f20*/  FFMA R20, R9, R8, R20 ;  /* 0x0000000809147223 */ /* 0x000fe20000000014 */
[----:B------:R-:W-:Y:S02]  /*0f30*/  FSEL R8, R16, 1, !P0 ;  /* 0x3f80000010087808 */ /* 0x000fe40004000000 */
[----:B------:R-:W-:Y:S01]  /*0f40*/  FSETP.GE.AND P0, PT, |R7|, 105615, PT ;  /* 0x47ce47800700780b */ /* 0x000fe20003f06200 */
[C---:B------:R-:W-:Y:S02]  /*0f50*/  FFMA R20, R9.reuse, R20, R21 ;  /* 0x0000001409147223 */ /* 0x040fe40000000015 */
[----:B------:R-:W-:-:S04]  /*0f60*/  FFMA R9, R9, R8, RZ ;  /* 0x0000000809097223 */ /* 0x000fc800000000ff */
[----:B------:R-:W-:Y:S01]  /*0f70*/  FFMA R8, R9, R20, R8 ;  /* 0x0000001409087223 */ /* 0x000fe20000000008 */
[----:B------:R-:W-:-:S03]  /*0f80*/  IMAD.SHL.U32 R9, R25, 0x4, RZ ;  /* 0x0000000419097824 */ /* 0x000fc600078e00ff */
[----:B------:R-:W-:Y:S01]  /*0f90*/  @P2 FADD R8, RZ, -R8 ;  /* 0x80000008ff082221 */ /* 0x000fe20000000000 */
[----:B0-----:R-:W-:-:S04]  /*0fa0*/  IMAD.WIDE R14, R9, 0x4, R14 ;  /* 0x00000004090e7825 */ /* 0x001fc800078e020e */
[----:B------:R-:W-:Y:S01]  /*0fb0*/  FMUL R17, R8, R17 ;  /* 0x0000001108117220 */ /* 0x000fe20000400000 */
[----:B------:R-:W-:-:S04]  /*0fc0*/  IMAD.MOV.U32 R9, RZ, RZ, R12 ;  /* 0x000000ffff097224 */ /* 0x000fc800078e000c */
[----:B------:R0:W-:Y:S01]  /*0fd0*/  STG.E desc[UR6][R14.64], R17 ;  /* 0x000000110e007986 */ /* 0x0001e2000c101906 */
[----:B------:R-:W-:Y:S05]  /*0fe0*/  @!P0 BRA `(.L_x_58) ;  /* 0x0000000000dc8947 */ /* 0x000fea0003800000 */
[----:B------:R-:W-:-:S13]  /*0ff0*/  FSETP.NEU.AND P0, PT, |R7|, +INF , PT ;  /* 0x7f8000000700780b */ /* 0x000fda0003f0d200 */
[----:B------:R-:W-:Y:S01]  /*1000*/  @!P0 FMUL R9, RZ, R7 ;  /* 0x00000007ff098220 */ /* 0x000fe20000400000 */
[----:B------:R-:W-:Y:S01]  /*1010*/  @!P0 IMAD.MOV.U32 R22, RZ, RZ, RZ ;  /* 0x000000ffff168224 */ /* 0x000fe200078e00ff */
[----:B------:R-:W-:Y:S06]  /*1020*/  @!P0 BRA `(.L_x_58) ;  /* 0x0000000000cc8947 */ /* 0x000fec0003800000 */
[----:B------:R-:W-:Y:S01]  /*1030*/  IMAD.SHL.U32 R8, R7, 0x100, RZ ;  /* 0x0000010007087824 */ /* 0x000fe200078e00ff */
[----:B------:R-:W1:Y:S01]  /*1040*/  LDCU.64 UR8, c[0x4][URZ] ;  /* 0x01000000ff0877ac */ /* 0x000e620008000a00 */
[----:B------:R-:W-:Y:S02]  /*1050*/  IMAD.MOV.U32 R21, RZ, RZ, RZ ;  /* 0x000000ffff157224 */ /* 0x000fe400078e00ff */
[----:B------:R-:W-:Y:S01]  /*1060*/  IMAD.MOV.U32 R20, RZ, RZ, R1 ;  /* 0x000000ffff147224 */ /* 0x000fe200078e0001 */
[----:B------:R-:W-:Y:S01]  /*1070*/  LOP3.LUT R27, R8, 0x80000000, RZ, 0xfc, !PT ;  /* 0x80000000081b7812 */ /* 0x000fe200078efcff */
[----:B------:R-:W-:Y:S01]  /*1080*/  UMOV UR5, URZ ;  /* 0x000000ff00057c82 */ /* 0x000fe20008000000 */
[----:B------:R-:W-:-:S05]  /*1090*/  UMOV UR4, URZ ;  /* 0x000000ff00047c82 */ /* 0x000fca0008000000 */
.L_x_59:
[----:B-1----:R-:W-:Y:S02]  /*10a0*/  IMAD.U32 R8, RZ, RZ, UR8 ;  /* 0x00000008ff087e24 */ /* 0x002fe4000f8e00ff */
[----:B------:R-:W-:-:S05]  /*10b0*/  IMAD.U32 R9, RZ, RZ, UR9 ;  /* 0x00000009ff097e24 */ /* 0x000fca000f8e00ff */
[----:B------:R-:W0:Y:S01]  /*10c0*/  LDG.E.CONSTANT R8, desc[UR6][R8.64] ;  /* 0x0000000608087981 */ /* 0x000e22000c1e9900 */
[----:B------:R-:W-:Y:S02]  /*10d0*/  UIADD3 UR8, UP0, UPT, UR8, 0x4, URZ ;  /* 0x0000000408087890 */ /* 0x000fe4000ff1e0ff */
[----:B------:R-:W-:Y:S02]  /*10e0*/  UIADD3 UR4, UPT, UPT, UR4, 0x1, URZ ;  /* 0x0000000104047890 */ /* 0x000fe4000fffe0ff */
[----:B------:R-:W-:Y:S02]  /*10f0*/  UIADD3.X UR9, UPT, UPT, URZ, UR9, URZ, UP0, !UPT ;  /* 0x00000009ff097290 */ /* 0x000fe400087fe4ff */
[----:B------:R-:W-:Y:S01]  /*1100*/  UISETP.NE.AND UP0, UPT, UR4, 0x6, UPT ;  /* 0x000000060400788c */ /* 0x000fe2000bf05270 */
[----:B0-----:R-:W-:-:S03]  /*1110*/  IMAD.WIDE.U32 R16, R8, R27, RZ ;  /* 0x0000001b08107225 */ /* 0x001fc600078e00ff */
        /* <DEDUP_REMOVED lines=17> */
[----:B------:R-:W-:Y:S01]  /*1230*/  UMOV UR5, 0x3bf921fb ;  /* 0x3bf921fb00057882 */ /* 0x000fe20000000000 */
[----:B------:R-:W-:-:S02]  /*1240*/  ISETP.GE.AND P2, PT, R7, RZ, PT ;  /* 0x000000ff0700720c */ /* 0x000fc40003f46270 */
[-C--:B--2---:R-:W-:Y:S02]  /*1250*/  @P0 SHF.L.W.U32.HI R20, R9, R16.reuse, R20 ;  /* 0x0000001009140219 */ /* 0x084fe40000010e14 */
[----:B---3--:R-:W-:Y:S02]  /*1260*/  @P0 SHF.L.W.U32.HI R9, R8, R16, R9 ;  /* 0x0000001008090219 */ /* 0x008fe40000010e09 */
[--C-:B0-----:R-:W-:Y:S02]  /*1270*/  SHF.R.U32.HI R21, RZ, 0x1e, R20.reuse ;  /* 0x0000001eff157819 */ /* 0x101fe40000011614 */
[C---:B------:R-:W-:Y:S01]  /*1280*/  SHF.L.W.U32.HI R22, R9.reuse, 0x2, R20 ;  /* 0x0000000209167819 */ /* 0x040fe20000010e14 */
[----:B------:R-:W-:-:S03]  /*1290*/  IMAD.SHL.U32 R9, R9, 0x4, RZ ;  /* 0x0000000409097824 */ /* 0x000fc600078e00ff */
[----:B------:R-:W-:Y:S02]  /*12a0*/  SHF.R.S32.HI R16, RZ, 0x1f, R22 ;  /* 0x0000001fff107819 */ /* 0x000fe40000011416 */
[----:B------:R-:W-:Y:S02]  /*12b0*/  LOP3.LUT R20, R22, R7, RZ, 0x3c, !PT ;  /* 0x0000000716147212 */ /* 0x000fe400078e3cff */
[C---:B------:R-:W-:Y:S02]  /*12c0*/  LOP3.LUT R8, R16.reuse, R9, RZ, 0x3c, !PT ;  /* 0x0000000910087212 */ /* 0x040fe400078e3cff */
[----:B------:R-:W-:Y:S02]  /*12d0*/  LOP3.LUT R9, R16, R22, RZ, 0x3c, !PT ;  /* 0x0000001610097212 */ /* 0x000fe400078e3cff */
[----:B------:R-:W-:Y:S02]  /*12e0*/  LEA.HI R22, R22, R21, RZ, 0x1 ;  /* 0x0000001516167211 */ /* 0x000fe400078f08ff */
[----:B------:R-:W-:-:S02]  /*12f0*/  ISETP.GE.AND P0, PT, R20, RZ, PT ;  /* 0x000000ff1400720c */ /* 0x000fc40003f06270 */
[----:B------:R-:W0:Y:S01]  /*1300*/  I2F.F64.S64 R8, R8 ;  /* 0x0000000800087312 */ /* 0x000e220000301c00 */
[----:B------:R-:W-:-:S04]  /*1310*/  IMAD.MOV R20, RZ, RZ, -R22 ;  /* 0x000000ffff147224 */ /* 0x000fc800078e0a16 */
[----:B------:R-:W-:Y:S01]  /*1320*/  @!P2 IMAD.MOV.U32 R22, RZ, RZ, R20 ;  /* 0x000000ffff16a224 */ /* 0x000fe200078e0014 */
[----:B0-----:R-:W-:-:S10]  /*1330*/  DMUL R16, R8, UR4 ;  /* 0x0000000408107c28 */ /* 0x001fd40008000000 */
[----:B------:R-:W0:Y:S02]  /*1340*/  F2F.F32.F64 R16, R16 ;  /* 0x0000001000107310 */ /* 0x000e240000301000 */
[----:B0-----:R-:W-:-:S07]  /*1350*/  FSEL R9, -R16, R16, !P0 ;  /* 0x0000001010097208 */ /* 0x001fce0004000100 */
.L_x_58:
[----:B------:R-:W-:Y:S05]  /*1360*/  BSYNC.RECONVERGENT B0 ;  /* 0x0000000000007941 */ /* 0x000fea0003800200 */
.L_x_57:
[----:B------:R-:W-:Y:S01]  /*1370*/  FMUL R8, R9, R9 ;  /* 0x0000000909087220 */ /* 0x000fe20000400000 */
[C---:B------:R-:W-:Y:S01]  /*1380*/  LOP3.LUT R16, R22.reuse, 0x1, RZ, 0xc0, !PT ;  /* 0x0000000116107812 */ /* 0x040fe200078ec0ff */
[----:B------:R-:W-:Y:S01]  /*1390*/  BSSY.RECONVERGENT B0, `(.L_x_60) ;  /* 0x0000041000007945 */ /* 0x000fe20003800200 */
[----:B------:R-:W-:Y:S01]  /*13a0*/  LOP3.LUT P2, RZ, R22, 0x2, RZ, 0xc0, !PT ;  /* 0x0000000216ff7812 */ /* 0x000fe2000784c0ff */
[----:B------:R-:W-:Y:S01]  /*13b0*/  FFMA R0, R8, R0, -0.0013887860113754868507 ;  /* 0xbab607ed08007423 */ /* 0x000fe20000000000 */
[----:B------:R-:W-:Y:S01]  /*13c0*/  ISETP.NE.U32.AND P0, PT, R16, 0x1, PT ;  /* 0x000000011000780c */ /* 0x000fe20003f05070 */
[----:B------:R-:W-:Y:S01]  /*13d0*/  IMAD.MOV.U32 R20, RZ, RZ, R3 ;  /* 0x000000ffff147224 */ /* 0x000fe200078e0003 */
[----:B------:R-:W-:Y:S02]  /*13e0*/  SHF.R.U32.HI R16, RZ, 0x17, R5 ;  /* 0x00000017ff107819 */ /* 0x000fe40000011605 */
[----:B0-----:R-:W-:Y:S02]  /*13f0*/  FSEL R17, R0, -0.00019574658654164522886, !P0 ;  /* 0xb94d415300117808 */ /* 0x001fe40004000000 */
[----:B------:R-:W-:-:S02]  /*1400*/  FSEL R21, R18, 0.0083327032625675201416, !P0 ;  /* 0x3c0885e412157808 */ /* 0x000fc40004000000 */
[----:B------:R-:W-:Y:S02]  /*1410*/  LOP3.LUT R16, R16, 0xe0, RZ, 0xc0, !PT ;  /* 0x000000e010107812 */ /* 0x000fe400078ec0ff */
[----:B------:R-:W-:Y:S01]  /*1420*/  FSEL R23, R9, 1, P0 ;  /* 0x3f80000009177808 */ /* 0x000fe20000000000 */
[----:B------:R-:W-:Y:S01]  /*1430*/  FFMA R17, R8, R17, R21 ;  /* 0x0000001108117223 */ /* 0x000fe20000000015 */
[----:B------:R-:W-:Y:S01]  /*1440*/  FSEL R21, -R19, -0.16666662693023681641, !P0 ;  /* 0xbe2aaaa813157808 */ /* 0x000fe20004000100 */
[----:B------:R-:W-:-:S04]  /*1450*/  VIADD R0, R16, 0xffffff80 ;  /* 0xffffff8010007836 */ /* 0x000fc80000000000 */
[C---:B------:R-:W-:Y:S01]  /*1460*/  FFMA R17, R8.reuse, R17, R21 ;  /* 0x0000001108117223 */ /* 0x040fe20000000015 */
[----:B------:R-:W-:Y:S01]  /*1470*/  FFMA R8, R8, R23, RZ ;  /* 0x0000001708087223 */ /* 0x000fe200000000ff */
[----:B------:R-:W-:Y:S01]  /*1480*/  SHF.R.U32.HI R0, RZ, 0x5, R0 ;  /* 0x00000005ff007819 */ /* 0x000fe20000011600 */
[----:B------:R-:W-:Y:S02]  /*1490*/  IMAD.MOV.U32 R21, RZ, RZ, R2 ;  /* 0x000000ffff157224 */ /* 0x000fe400078e0002 */
[----:B------:R-:W-:Y:S02]  /*14a0*/  FFMA R23, R8, R17, R23 ;  /* 0x0000001108177223 */ /* 0x000fe40000000017 */
[----:B------:R-:W-:Y:S02]  /*14b0*/  IMAD R0, R0, -0x4, R1 ;  /* 0xfffffffc00007824 */ /* 0x000fe400078e0201 */
[----:B------:R-:W-:Y:S01]  /*14c0*/  @P2 FADD R23, RZ, -R23 ;  /* 0x80000017ff172221 */ /* 0x000fe20000000000 */
[----:B------:R-:W-:Y:S06]  /*14d0*/  @P1 BRA `(.L_x_61) ;  /* 0x0000000000b01947 */ /* 0x000fec0003800000 */
[----:B------:R-:W-:Y:S01]  /*14e0*/  IMAD.SHL.U32 R8, R5, 0x100, RZ ;  /* 0x0000010005087824 */ /* 0x000fe200078e00ff */
[----:B------:R-:W0:Y:S01]  /*14f0*/  LDCU.64 UR8, c[0x4][URZ] ;  /* 0x01000000ff0877ac */ /* 0x000e220008000a00 */
[----:B------:R-:W-:Y:S02]  /*1500*/  IMAD.MOV.U32 R22, RZ, RZ, RZ ;  /* 0x000000ffff167224 */ /* 0x000fe400078e00ff */
[----:B------:R-:W-:Y:S01]  /*1510*/  IMAD.MOV.U32 R20, RZ, RZ, R1 ;  /* 0x000000ffff147224 */ /* 0x000fe200078e0001 */
[----:B------:R-:W-:Y:S01]  /*1520*/  LOP3.LUT R27, R8, 0x80000000, RZ, 0xfc, !PT ;  /* 0x80000000081b7812 */ /* 0x000fe200078efcff */
[----:B------:R-:W-:Y:S01]  /*1530*/  UMOV UR5, URZ ;  /* 0x000000ff00057c82 */ /* 0x000fe20008000000 */
[----:B------:R-:W-:-:S05]  /*1540*/  UMOV UR4, URZ ;  /* 0x000000ff00047c82 */ /* 0x000fca0008000000 */
.L_x_62:
        /* <DEDUP_REMOVED lines=20> */
[----:B------:R-:W-:-:S02]  /*1690*/  ISETP.GE.AND P2, PT, R5, RZ, PT ;  /* 0x000000ff0500720c */ /* 0x000fc40003f46270 */
[-C--:B--2---:R-:W-:Y:S02]  /*16a0*/  @P0 SHF.L.W.U32.HI R21, R8, R4.reuse, R21 ;  /* 0x0000000408150219 */ /* 0x084fe40000010e15 */
[----:B---3--:R-:W-:-:S04]  /*16b0*/  @P0 SHF.L.W.U32.HI R8, R9, R4, R8 ;  /* 0x0000000409080219 */ /* 0x008fc80000010e08 */
[C-C-:B------:R-:W-:Y:S01]  /*16c0*/  SHF.L.W.U32.HI R20, R8.reuse, 0x2, R21.reuse ;  /* 0x0000000208147819 */ /* 0x140fe20000010e15 */
[----:B------:R-:W-:Y:S01]  /*16d0*/  IMAD.SHL.U32 R8, R8, 0x4, RZ ;  /* 0x0000000408087824 */ /* 0x000fe200078e00ff */
[----:B------:R-:W-:Y:S02]  /*16e0*/  SHF.R.U32.HI R21, RZ, 0x1e, R21 ;  /* 0x0000001eff157819 */ /* 0x000fe40000011615 */
[----:B------:R-:W-:Y:S02]  /*16f0*/  SHF.R.S32.HI R9, RZ, 0x1f, R20 ;  /* 0x0000001fff097819 */ /* 0x000fe40000011414 */
[----:B0-----:R-:W-:Y:S02]  /*1700*/  LOP3.LUT R22, R20, R5, RZ, 0x3c, !PT ;  /* 0x0000000514167212 */ /* 0x001fe400078e3cff */
[C---:B------:R-:W-:Y:S02]  /*1710*/  LOP3.LUT R8, R9.reuse, R8, RZ, 0x3c, !PT ;  /* 0x0000000809087212 */ /* 0x040fe400078e3cff */
[----:B------:R-:W-:-:S02]  /*1720*/  LOP3.LUT R9, R9, R20, RZ, 0x3c, !PT ;  /* 0x0000001409097212 */ /* 0x000fc400078e3cff */
[----:B------:R-:W-:Y:S02]  /*1730*/  LEA.HI R20, R20, R21, RZ, 0x1 ;  /* 0x0000001514147211 */ /* 0x000fe400078f08ff */
[----:B------:R-:W-:Y:S02]  /*1740*/  ISETP.GE.AND P0, PT, R22, RZ, PT ;  /* 0x000000ff1600720c */ /* 0x000fe40003f06270 */
[----:B------:R-:W0:Y:S01]  /*1750*/  I2F.F64.S64 R8, R8 ;  /* 0x0000000800087312 */ /* 0x000e220000301c00 */
[----:B------:R-:W-:Y:S01]  /*1760*/  @!P2 IMAD.MOV R20, RZ, RZ, -R20 ;  /* 0x000000ffff14a224 */ /* 0x000fe200078e0a14 */
[----:B0-----:R-:W-:-:S10]  /*1770*/  DMUL R16, R8, UR4 ;  /* 0x0000000408107c28 */ /* 0x001fd40008000000 */
[----:B------:R-:W0:Y:S02]  /*1780*/  F2F.F32.F64 R16, R16 ;  /* 0x0000001000107310 */ /* 0x000e240000301000 */
[----:B0-----:R-:W-:-:S07]  /*1790*/  FSEL R21, -R16, R16, !P0 ;  /* 0x0000001010157208 */ /* 0x001fce0004000100 */
.L_x_61:
[----:B------:R-:W-:Y:S05]  /*17a0*/  BSYNC.RECONVERGENT B0 ;  /* 0x0000000000007941 */ /* 0x000fea0003800200 */
.L_x_60:
[C---:B------:R-:W-:Y:S01]  /*17b0*/  LOP3.LUT R8, R20.reuse, 0x1, RZ, 0xc0, !PT ;  /* 0x0000000114087812 */ /* 0x040fe200078ec0ff */
[----:B------:R-:W-:Y:S02]  /*17c0*/  IMAD.MOV.U32 R16, RZ, RZ, 0x37cbac00 ;  /* 0x37cbac00ff107424 */ /* 0x000fe400078e00ff */
[----:B------:R-:W-:Y:S01]  /*17d0*/  FMUL R9, R21, R21 ;  /* 0x0000001515097220 */ /* 0x000fe20000400000 */
[----:B------:R-:W-:Y:S01]  /*17e0*/  LOP3.LUT P2, RZ, R20, 0x2, RZ, 0xc0, !PT ;  /* 0x0000000214ff7812 */ /* 0x000fe2000784c0ff */
[----:B------:R-:W-:Y:S01]  /*17f0*/  FMUL R23, R24, R23 ;  /* 0x0000001718177220 */ /* 0x000fe20000400000 */
[----:B------:R-:W-:Y:S01]  /*1800*/  ISETP.NE.U32.AND P0, PT, R8, 0x1, PT ;  /* 0x000000010800780c */ /* 0x000fe20003f05070 */
[----:B------:R-:W-:Y:S01]  /*1810*/  FFMA R8, R9, R16, -0.0013887860113754868507 ;  /* 0xbab607ed09087423 */ /* 0x000fe20000000010 */
[----:B------:R-:W-:Y:S02]  /*1820*/  BSSY.RECONVERGENT B0, `(.L_x_63) ;  /* 0x0000045000007945 */ /* 0x000fe40003800200 */
[----:B------:R-:W-:-:S02]  /*1830*/  FSEL R22, R18, 0.0083327032625675201416, !P0 ;  /* 0x3c0885e412167808 */ /* 0x000fc40004000000 */
[----:B------:R-:W-:Y:S02]  /*1840*/  FSEL R18, R8, -0.00019574658654164522886, !P0 ;  /* 0xb94d415308127808 */ /* 0x000fe40004000000 */
[----:B------:R-:W-:Y:S02]  /*1850*/  FSEL R8, R21, 1, P0 ;  /* 0x3f80000015087808 */ /* 0x000fe40000000000 */
[----:B------:R-:W-:Y:S01]  /*1860*/  FSEL R19, -R19, -0.16666662693023681641, !P0 ;  /* 0xbe2aaaa813137808 */ /* 0x000fe20004000100 */
[----:B------:R-:W-:Y:S01]  /*1870*/  FFMA R18, R9, R18, R22 ;  /* 0x0000001209127223 */ /* 0x000fe20000000016 */
[----:B------:R-:W-:Y:S01]  /*1880*/  FSETP.GE.AND P0, PT, |R7|, 105615, PT ;  /* 0x47ce47800700780b */ /* 0x000fe20003f06200 */
[C---:B------:R-:W-:Y:S02]  /*1890*/  FFMA R17, R9.reuse, R8, RZ ;  /* 0x0000000809117223 */ /* 0x040fe400000000ff */
[----:B------:R-:W-:-:S04]  /*18a0*/  FFMA R18, R9, R18, R19 ;  /* 0x0000001209127223 */ /* 0x000fc80000000013 */
[----:B------:R-:W-:-:S04]  /*18b0*/  FFMA R8, R17, R18, R8 ;  /* 0x0000001211087223 */ /* 0x000fc80000000008 */
[----:B------:R-:W-:-:S04]  /*18c0*/  @P2 FADD R8, RZ, -R8 ;  /* 0x80000008ff082221 */ /* 0x000fc80000000000 */
[----:B------:R-:W-:-:S05]  /*18d0*/  FMUL R23, R8, R23 ;  /* 0x0000001708177220 */ /* 0x000fca0000400000 */
        /* <DEDUP_REMOVED lines=13> */
.L_x_65:
[----:B-1----:R-:W-:Y:S02]  /*19b0*/  IMAD.U32 R12, RZ, RZ, UR8 ;  /* 0x00000008ff0c7e24 */ /* 0x002fe4000f8e00ff */
        /* <DEDUP_REMOVED lines=10> */
[----:B-1----:R-:W-:Y:S01]  /*1a60*/  VIADD R8, R8, 0x4 ;  /* 0x0000000408087836 */ /* 0x002fe20000000000 */
        /* <DEDUP_REMOVED lines=16> */
[----:B---3--:R-:W-:-:S04]  /*1b70*/  @P0 SHF.L.W.U32.HI R9, R8, R13, R9 ;  /* 0x0000000d08090219 */ /* 0x008fc80000010e09 */
[C---:B------:R-:W-:Y:S01]  /*1b80*/  SHF.L.W.U32.HI R20, R9.reuse, 0x2, R12 ;  /* 0x0000000209147819 */ /* 0x040fe20000010e0c */
[----:B------:R-:W-:-:S03]  /*1b90*/  IMAD.SHL.U32 R9, R9, 0x4, RZ ;  /* 0x0000000409097824 */ /* 0x000fc600078e00ff */
[----:B------:R-:W-:Y:S02]  /*1ba0*/  SHF.R.S32.HI R13, RZ, 0x1f, R20 ;  /* 0x0000001fff0d7819 */ /* 0x000fe40000011414 */
[----:B------:R-:W-:Y:S02]  /*1bb0*/  LOP3.LUT R7, R20, R7, RZ, 0x3c, !PT ;  /* 0x0000000714077212 */ /* 0x000fe400078e3cff */
[C---:B------:R-:W-:Y:S02]  /*1bc0*/  LOP3.LUT R8, R13.reuse, R9, RZ, 0x3c, !PT ;  /* 0x000000090d087212 */ /* 0x040fe400078e3cff */
[----:B------:R-:W-:Y:S02]  /*1bd0*/  LOP3.LUT R9, R13, R20, RZ, 0x3c, !PT ;  /* 0x000000140d097212 */ /* 0x000fe400078e3cff */
[----:B------:R-:W-:Y:S02]  /*1be0*/  SHF.R.U32.HI R13, RZ, 0x1e, R12 ;  /* 0x0000001eff0d7819 */ /* 0x000fe4000001160c */
[----:B------:R-:W-:-:S02]  /*1bf0*/  ISETP.GE.AND P0, PT, R7, RZ, PT ;  /* 0x000000ff0700720c */ /* 0x000fc40003f06270 */
[----:B------:R-:W2:Y:S01]  /*1c00*/  I2F.F64.S64 R8, R8 ;  /* 0x0000000800087312 */ /* 0x000ea20000301c00 */
[----:B------:R-:W-:-:S05]  /*1c10*/  LEA.HI R13, R20, R13, RZ, 0x1 ;  /* 0x0000000d140d7211 */ /* 0x000fca00078f08ff */
[----:B------:R-:W-:-:S04]  /*1c20*/  IMAD.MOV R7, RZ, RZ, -R13 ;  /* 0x000000ffff077224 */ /* 0x000fc800078e0a0d */
[----:B------:R-:W-:Y:S01]  /*1c30*/  @!P2 IMAD.MOV.U32 R13, RZ, RZ, R7 ;  /* 0x000000ffff0da224 */ /* 0x000fe200078e0007 */
[----:B--2---:R-:W-:-:S10]  /*1c40*/  DMUL R18, R8, UR4 ;  /* 0x0000000408127c28 */ /* 0x004fd40008000000 */
[----:B------:R-:W2:Y:S02]  /*1c50*/  F2F.F32.F64 R18, R18 ;  /* 0x0000001200127310 */ /* 0x000ea40000301000 */
[----:B-12---:R-:W-:-:S07]  /*1c60*/  FSEL R12, -R18, R18, !P0 ;  /* 0x00000012120c7208 */ /* 0x006fce0004000100 */
.L_x_64:
[----:B------:R-:W-:Y:S05]  /*1c70*/  BSYNC.RECONVERGENT B0 ;  /* 0x0000000000007941 */ /* 0x000fea0003800200 */
.L_x_63:
[----:B------:R-:W-:Y:S01]  /*1c80*/  FMUL R7, R12, R12 ;  /* 0x0000000c0c077220 */ /* 0x000fe20000400000 */
[----:B------:R-:W-:Y:S01]  /*1c90*/  LOP3.LUT R8, R13, 0x1, RZ, 0xc0, !PT ;  /* 0x000000010d087812 */ /* 0x000fe200078ec0ff */
[----:B------:R-:W1:Y:S01]  /*1ca0*/  LDC R18, c[0x0][0x370] ;  /* 0x0000dc00ff127b82 */ /* 0x000e620000000800 */
[----:B------:R-:W-:Y:S02]  /*1cb0*/  IMAD.MOV.U32 R20, RZ, RZ, 0x3c0885e4 ;  /* 0x3c0885e4ff147424 */ /* 0x000fe400078e00ff */
[----:B------:R-:W-:Y:S01]  /*1cc0*/  FFMA R16, R7, R16, -0.0013887860113754868507 ;  /* 0xbab607ed07107423 */ /* 0x000fe20000000010 */
[----:B------:R-:W-:Y:S01]  /*1cd0*/  ISETP.NE.U32.AND P0, PT, R8, 0x1, PT ;  /* 0x000000010800780c */ /* 0x000fe20003f05070 */
[----:B------:R-:W-:Y:S02]  /*1ce0*/  VIADD R13, R13, 0x1 ;  /* 0x000000010d0d7836 */ /* 0x000fe40000000000 */
[----:B------:R-:W-:Y:S01]  /*1cf0*/  IMAD.MOV.U32 R17, RZ, RZ, 0x3e2aaaa8 ;  /* 0x3e2aaaa8ff117424 */ /* 0x000fe200078e00ff */
[----:B------:R-:W-:Y:S01]  /*1d00*/  FSEL R16, R16, -0.00019574658654164522886, P0 ;  /* 0xb94d415310107808 */ /* 0x000fe20000000000 */
[----:B------:R-:W2:Y:S01]  /*1d10*/  LDC.64 R8, c[0x0][0x380] ;  /* 0x0000e000ff087b82 */ /* 0x000ea20000000a00 */
[----:B------:R-:W-:Y:S01]  /*1d20*/  FSEL R20, R20, 0.041666727513074874878, !P0 ;  /* 0x3d2aaabb14147808 */ /* 0x000fe20004000000 */
[----:B------:R-:W-:Y:S01]  /*1d30*/  IMAD.MOV.U32 R21, RZ, RZ, 0x3f800000 ;  /* 0x3f800000ff157424 */ /* 0x000fe200078e00ff */
[----:B------:R-:W-:-:S02]  /*1d40*/  LOP3.LUT P2, RZ, R13, 0x2, RZ, 0xc0, !PT ;  /* 0x000000020dff7812 */ /* 0x000fc4000784c0ff */
[----:B------:R-:W-:Y:S01]  /*1d50*/  FSEL R13, -R17, -0.4999999701976776123, !P0 ;  /* 0xbeffffff110d7808 */ /* 0x000fe20004000100 */
[C---:B------:R-:W-:Y:S01]  /*1d60*/  FFMA R16, R7.reuse, R16, R20 ;  /* 0x0000001007107223 */ /* 0x040fe20000000014 */
[----:B------:R-:W-:Y:S01]  /*1d70*/  FSEL R12, R12, 1, !P0 ;  /* 0x3f8000000c0c7808 */ /* 0x000fe20004000000 */
[----:B------:R-:W-:Y:S02]  /*1d80*/  STG.E desc[UR6][R14.64+0xc], R21 ;  /* 0x00000c150e007986 */ /* 0x000fe4000c101906 */
[C---:B------:R-:W-:Y:S02]  /*1d90*/  FFMA R13, R7.reuse, R16, R13 ;  /* 0x00000010070d7223 */ /* 0x040fe4000000000d */
[----:B------:R-:W-:-:S04]  /*1da0*/  FFMA R7, R7, R12, RZ ;  /* 0x0000000c07077223 */ /* 0x000fc800000000ff */
[----:B------:R-:W-:Y:S01]  /*1db0*/  FFMA R7, R7, R13, R12 ;  /* 0x0000000d07077223 */ /* 0x000fe2000000000c */
[----:B-1----:R-:W-:-:S03]  /*1dc0*/  IMAD R13, R18, 0x100, R25 ;  /* 0x00000100120d7824 */ /* 0x002fc600078e0219 */
[----:B------:R-:W-:-:S04]  /*1dd0*/  @P2 FADD R7, RZ, -R7 ;  /* 0x80000007ff072221 */ /* 0x000fc80000000000 */
[----:B------:R-:W-:Y:S01]  /*1de0*/  FMUL R7, R24, R7 ;  /* 0x0000000718077220 */ /* 0x000fe20000400000 */
[----:B--2---:R-:W-:-:S04]  /*1df0*/  IMAD.WIDE R8, R13, 0x4, R8 ;  /* 0x000000040d087825 */ /* 0x004fc800078e0208 */
[----:B------:R1:W-:Y:S04]  /*1e00*/  STG.E desc[UR6][R14.64+0x8], R7 ;  /* 0x000008070e007986 */ /* 0x0003e8000c101906 */
[----:B------:R2:W3:Y:S01]  /*1e10*/  LDG.E R24, desc[UR6][R8.64] ;  /* 0x0000000608187981 */ /* 0x0004e2000c1e1900 */
[----:B------:R-:W4:Y:S01]  /*1e20*/  MUFU.RCP64H R13, R11 ;  /* 0x0000000b000d7308 */ /* 0x000f220000001800 */
[----:B------:R-:W-:Y:S01]  /*1e30*/  IMAD.MOV.U32 R12, RZ, RZ, 0x1 ;  /* 0x00000001ff0c7424 */ /* 0x000fe200078e00ff */
[----:B------:R-:W-:Y:S01]  /*1e40*/  BSSY.RECONVERGENT B0, `(.L_x_66) ;  /* 0x0000017000007945 */ /* 0x000fe20003800200 */
[----:B------:R-:W-:-:S04]  /*1e50*/  VIADD R20, R6, 0x8 ;  /* 0x0000000806147836 */ /* 0x000fc80000000000 */
[----:B----4-:R-:W-:-:S08]  /*1e60*/  DFMA R16, -R10, R12, 1 ;  /* 0x3ff000000a10742b */ /* 0x010fd0000000010c */
[----:B------:R-:W-:Y:S02]  /*1e70*/  DFMA R18, R16, R16, R16 ;  /* 0x000000101012722b */ /* 0x000fe40000000010 */
[----:B------:R-:W4:Y:S06]  /*1e80*/  I2F.F64.U32 R16, R20 ;  /* 0x0000001400107312 */ /* 0x000f2c0000201800 */
[----:B------:R-:W-:-:S08]  /*1e90*/  DFMA R18, R12, R18, R12 ;  /* 0x000000120c12722b */ /* 0x000fd0000000000c */
[----:B------:R-:W-:Y:S02]  /*1ea0*/  DFMA R12, -R10, R18, 1 ;  /* 0x3ff000000a0c742b */ /* 0x000fe40000000112 */
[----:B----4-:R-:W-:-:S06]  /*1eb0*/  DADD R16, R16, 0.5 ;  /* 0x3fe0000010107429 */ /* 0x010fcc0000000000 */
[----:B------:R-:W-:-:S04]  /*1ec0*/  DFMA R18, R18, R12, R18 ;  /* 0x0000000c1212722b */ /* 0x000fc80000000012 */
[----:B------:R-:W-:-:S04]  /*1ed0*/  FSETP.GEU.AND P2, PT, |R17|, 6.5827683646048100446e-37, PT ;  /* 0x036000001100780b */ /* 0x000fc80003f4e200 */
[----:B--2---:R-:W-:-:S08]  /*1ee0*/  DMUL R8, R18, R16 ;  /* 0x0000001012087228 */ /* 0x004fd00000000000 */
[----:B------:R-:W-:-:S08]  /*1ef0*/  DFMA R12, -R10, R8, R16 ;  /* 0x000000080a0c722b */ /* 0x000fd00000000110 */
[----:B------:R-:W-:-:S10]  /*1f00*/  DFMA R8, R18, R12, R8 ;  /* 0x0000000c1208722b */ /* 0x000fd40000000008 */
[----:B-1----:R-:W-:-:S05]  /*1f10*/  FFMA R7, RZ, R11, R9 ;  /* 0x0000000bff077223 */ /* 0x002fca0000000009 */
[----:B------:R-:W-:Y:S01]  /*1f20*/  FSETP.GT.AND P0, PT, |R7|, 1.469367938527859385e-39, PT ;  /* 0x001000000700780b */ /* 0x000fe20003f04200 */
[----:B---3--:R-:W-:-:S12]  /*1f30*/  FMUL R24, R24, 128 ;  /* 0x4300000018187820 */ /* 0x008fd80000400000 */
[----:B------:R-:W-:Y:S05]  /*1f40*/  @P0 BRA P2, `(.L_x_67) ;  /* 0x0000000000180947 */ /* 0x000fea0001000000 */
[----:B0-----:R-:W-:Y:S01]  /*1f50*/  IMAD.MOV.U32 R14, RZ, RZ, R10 ;  /* 0x000000ffff0e7224 */ /* 0x001fe200078e000a */
[----:B------:R-:W-:Y:S01]  /*1f60*/  MOV R8, 0x1f90 ;  /* 0x00001f9000087802 */ /* 0x000fe20000000f00 */
[----:B------:R-:W-:-:S07]  /*1f70*/  IMAD.MOV.U32 R15, RZ, RZ, R11 ;  /* 0x000000ffff0f7224 */ /* 0x000fce00078e000b */
[----:B------:R-:W-:Y:S05]  /*1f80*/  CALL.REL.NOINC `($__internal_3_$__cuda_sm20_div_rn_f64_full) ;  /* 0x0000004c00487944 */ /* 0x000fea0003c00000 */
[----:B------:R-:W-:Y:S02]  /*1f90*/  IMAD.MOV.U32 R8, RZ, RZ, R18 ;  /* 0x000000ffff087224 */ /* 0x000fe400078e0012 */
[----:B------:R-:W-:-:S07]  /*1fa0*/  IMAD.MOV.U32 R9, RZ, RZ, R19 ;  /* 0x000000ffff097224 */ /* 0x000fce00078e0013 */
.L_x_67:
[----:B------:R-:W-:Y:S05]  /*1fb0*/  BSYNC.RECONVERGENT B0 ;  /* 0x0000000000007941 */ /* 0x000fea0003800200 */
.L_x_66:
        /* <DEDUP_REMOVED lines=8> */
[----:B0-----:R-:W-:-:S05]  /*2040*/  I2FP.F32.S32 R12, R14 ;  /* 0x0000000e000c7245 */ /* 0x001fca0000201400 */
[----:B------:R-:W-:-:S04]  /*2050*/  FFMA R13, R12, -1.5707962512969970703, R7 ;  /* 0xbfc90fda0c0d7823 */ /* 0x000fc80000000007 */
[----:B------:R-:W-:-:S04]  /*2060*/  FFMA R13, R12, -7.5497894158615963534e-08, R13 ;  /* 0xb3a221680c0d7823 */ /* 0x000fc8000000000d */
[----:B------:R-:W-:Y:S01]  /*2070*/  FFMA R12, R12, -5.3903029534742383927e-15, R13 ;  /* 0xa7c234c50c0c7823 */ /* 0x000fe2000000000d */
[----:B------:R-:W-:-:S03]  /*2080*/  IMAD.MOV.U32 R13, RZ, RZ, R14 ;  /* 0x000000ffff0d7224 */ /* 0x000fc600078e000e */
[----:B------:R-:W-:Y:S01]  /*2090*/  IMAD.MOV.U32 R15, RZ, RZ, R12 ;  /* 0x000000ffff0f7224 */ /* 0x000fe200078e000c */
[----:B------:R-:W-:Y:S06]  /*20a0*/  @!P0 BRA `(.L_x_69) ;  /* 0x0000000000e08947 */ /* 0x000fec0003800000 */
[----:B------:R-:W-:-:S13]  /*20b0*/  FSETP.NEU.AND P0, PT, |R7|, +INF , PT ;  /* 0x7f8000000700780b */ /* 0x000fda0003f0d200 */
[----:B------:R-:W-:Y:S05]  /*20c0*/  @!P0 BRA `(.L_x_70) ;  /* 0x0000000000d08947 */ /* 0x000fea0003800000 */
[----:B------:R-:W-:Y:S01]  /*20d0*/  IMAD.SHL.U32 R9, R7, 0x100, RZ ;  /* 0x0000010007097824 */ /* 0x000fe200078e00ff */
[----:B------:R-:W0:Y:S01]  /*20e0*/  LDCU.64 UR8, c[0x4][URZ] ;  /* 0x01000000ff0877ac */ /* 0x000e220008000a00 */
[----:B------:R-:W-:Y:S02]  /*20f0*/  IMAD.MOV.U32 R19, RZ, RZ, RZ ;  /* 0x000000ffff137224 */ /* 0x000fe400078e00ff */
[----:B------:R-:W-:Y:S01]  /*2100*/  IMAD.MOV.U32 R8, RZ, RZ, R1 ;  /* 0x000000ffff087224 */ /* 0x000fe200078e0001 */
[----:B------:R-:W-:Y:S01]  /*2110*/  LOP3.LUT R21, R9, 0x80000000, RZ, 0xfc, !PT ;  /* 0x8000000009157812 */ /* 0x000fe200078efcff */
[----:B------:R-:W-:Y:S01]  /*2120*/  UMOV UR5, URZ ;  /* 0x000000ff00057c82 */ /* 0x000fe20008000000 */
[----:B------:R-:W-:-:S05]  /*2130*/  UMOV UR4, URZ ;  /* 0x000000ff00047c82 */ /* 0x000fca0008000000 */
.L_x_71:
        /* <DEDUP_REMOVED lines=31> */
[----:B------:R-:W-:Y:S02]  /*2330*/  SHF.R.S32.HI R15, RZ, 0x1f, R18 ;  /* 0x0000001fff0f7819 */ /* 0x000fe40000011412 */
[----:B0-----:R-:W-:Y:S02]  /*2340*/  LOP3.LUT R19, R18, R7, RZ, 0x3c, !PT ;  /* 0x0000000712137212 */ /* 0x001fe400078e3cff */
[C---:B------:R-:W-:Y:S02]  /*2350*/  LOP3.LUT R8, R15.reuse, R9, RZ, 0x3c, !PT ;  /* 0x000000090f087212 */ /* 0x040fe400078e3cff */
[----:B------:R-:W-:Y:S02]  /*2360*/  LOP3.LUT R9, R15, R18, RZ, 0x3c, !PT ;  /* 0x000000120f097212 */ /* 0x000fe400078e3cff */
[----:B------:R-:W-:Y:S02]  /*2370*/  SHF.R.U32.HI R15, RZ, 0x1e, R14 ;  /* 0x0000001eff0f7819 */ /* 0x000fe4000001160e */
[----:B------:R-:W-:-:S02]  /*2380*/  ISETP.GE.AND P2, PT, R19, RZ, PT ;  /* 0x000000ff1300720c */ /* 0x000fc40003f46270 */
[----:B------:R-:W0:Y:S01]  /*2390*/  I2F.F64.S64 R8, R8 ;  /* 0x0000000800087312 */ /* 0x000e220000301c00 */
[----:B------:R-:W-:-:S05]  /*23a0*/  LEA.HI R14, R18, R15, RZ, 0x1 ;  /* 0x0000000f120e7211 */ /* 0x000fca00078f08ff */
[----:B------:R-:W-:-:S04]  /*23b0*/  IMAD.MOV R15, RZ, RZ, -R14 ;  /* 0x000000ffff0f7224 */ /* 0x000fc800078e0a0e */
[----:B------:R-:W-:Y:S01]  /*23c0*/  @!P0 IMAD.MOV.U32 R14, RZ, RZ, R15 ;  /* 0x000000ffff0e8224 */ /* 0x000fe200078e000f */
[----:B0-----:R-:W-:-:S10]  /*23d0*/  DMUL R16, R8, UR4 ;  /* 0x0000000408107c28 */ /* 0x001fd40008000000 */
[----:B------:R-:W0:Y:S02]  /*23e0*/  F2F.F32.F64 R16, R16 ;  /* 0x0000001000107310 */ /* 0x000e240000301000 */
[----:B0-----:R-:W-:Y:S01]  /*23f0*/  FSEL R15, -R16, R16, !P2 ;  /* 0x00000010100f7208 */ /* 0x001fe20005000100 */
[----:B------:R-:W-:Y:S06]  /*2400*/  BRA `(.L_x_69) ;  /* 0x0000000000087947 */ /* 0x000fec0003800000 */
.L_x_70:
[----:B------:R-:W-:Y:S01]  /*2410*/  FMUL R15, RZ, R7 ;  /* 0x00000007ff0f7220 */ /* 0x000fe20000400000 */
[----:B------:R-:W-:-:S07]  /*2420*/  IMAD.MOV.U32 R14, RZ, RZ, RZ ;  /* 0x000000ffff0e7224 */ /* 0x000fce00078e00ff */
.L_x_69:
[----:B------:R-:W-:Y:S05]  /*2430*/  BSYNC.RECONVERGENT B0 ;  /* 0x0000000000007941 */ /* 0x000fea0003800200 */
.L_x_68:
[----:B------:R-:W-:Y:S02]  /*2440*/  IMAD.MOV.U32 R18, RZ, RZ, 0x37cbac00 ;  /* 0x37cbac00ff127424 */ /* 0x000fe400078e00ff */
[----:B------:R-:W-:Y:S01]  /*2450*/  FMUL R8, R15, R15 ;  /* 0x0000000f0f087220 */ /* 0x000fe20000400000 */
[C---:B------:R-:W-:Y:S01]  /*2460*/  LOP3.LUT R16, R14.reuse, 0x1, RZ, 0xc0, !PT ;  /* 0x000000010e107812 */ /* 0x040fe200078ec0ff */
[----:B------:R-:W-:Y:S01]  /*2470*/  IMAD.MOV.U32 R19, RZ, RZ, 0x3d2aaabb ;  /* 0x3d2aaabbff137424 */ /* 0x000fe200078e00ff */
[----:B------:R-:W-:Y:S01]  /*2480*/  LOP3.LUT P2, RZ, R14, 0x2, RZ, 0xc0, !PT ;  /* 0x000000020eff7812 */ /* 0x000fe2000784c0ff */
[----:B------:R-:W-:Y:S01]  /*2490*/  FFMA R9, R8, R18, -0.0013887860113754868507 ;  /* 0xbab607ed08097423 */ /* 0x000fe20000000012 */
[----:B------:R-:W-:Y:S01]  /*24a0*/  ISETP.NE.U32.AND P0, PT, R16, 0x1, PT ;  /* 0x000000011000780c */ /* 0x000fe20003f05070 */
[----:B------:R-:W-:Y:S01]  /*24b0*/  IMAD.MOV.U32 R20, RZ, RZ, 0x3effffff ;  /* 0x3effffffff147424 */ /* 0x000fe200078e00ff */
[----:B------:R-:W-:Y:S01]  /*24c0*/  BSSY.RECONVERGENT B0, `(.L_x_72) ;  /* 0x000003e000007945 */ /* 0x000fe20003800200 */
[----:B------:R-:W-:Y:S01]  /*24d0*/  IMAD.MOV.U32 R22, RZ, RZ, R3 ;  /* 0x000000ffff167224 */ /* 0x000fe200078e0003 */
[----:B------:R-:W-:-:S02]  /*24e0*/  FSEL R9, R9, -0.00019574658654164522886, !P0 ;  /* 0xb94d415309097808 */ /* 0x000fc40004000000 */
[----:B------:R-:W-:Y:S02]  /*24f0*/  FSEL R21, R19, 0.0083327032625675201416, !P0 ;  /* 0x3c0885e413157808 */ /* 0x000fe40004000000 */
[----:B------:R-:W-:Y:S02]  /*2500*/  FSEL R17, R15, 1, P0 ;  /* 0x3f8000000f117808 */ /* 0x000fe40000000000 */
[----:B------:R-:W-:Y:S01]  /*2510*/  FSEL R16, -R20, -0.16666662693023681641, !P0 ;  /* 0xbe2aaaa814107808 */ /* 0x000fe20004000100 */
[C---:B------:R-:W-:Y:S01]  /*2520*/  FFMA R9, R8.reuse, R9, R21 ;  /* 0x0000000908097223 */ /* 0x040fe20000000015 */
[----:B------:R-:W-:Y:S02]  /*2530*/  IMAD.MOV.U32 R21, RZ, RZ, R2 ;  /* 0x000000ffff157224 */ /* 0x000fe400078e0002 */
[C---:B------:R-:W-:Y:S01]  /*2540*/  FFMA R14, R8.reuse, R17, RZ ;  /* 0x00000011080e7223 */ /* 0x040fe200000000ff */
[----:B------:R-:W-:-:S04]  /*2550*/  FFMA R9, R8, R9, R16 ;  /* 0x0000000908097223 */ /* 0x000fc80000000010 */
[----:B------:R-:W-:-:S04]  /*2560*/  FFMA R17, R14, R9, R17 ;  /* 0x000000090e117223 */ /* 0x000fc80000000011 */
        /* <DEDUP_REMOVED lines=9> */
.L_x_74:
        /* <DEDUP_REMOVED lines=14> */
[----:B------:R0:W-:Y:S01]  /*26e0*/  STL [R1+0x18], R22 ;  /* 0x0000181601007387 */ /* 0x0001e20000100800 */
[----:B------:R-:W-:Y:S02]  /*26f0*/  ISETP.NE.AND P0, PT, R4, RZ, PT ;  /* 0x000000ff0400720c */ /* 0x000fe40003f05270 */
[----:B------:R-:W-:-:S05]  /*2700*/  LOP3.LUT R8, R8, 0xe0, RZ, 0xc0, !PT ;  /* 0x000000e008087812 */ /* 0x000fca00078ec0ff */
[----:B------:R-:W-:-:S05]  /*2710*/  VIADD R8, R8, 0xffffff80 ;  /* 0xffffff8008087836 */ /* 0x000fca0000000000 */
[----:B------:R-:W-:-:S05]  /*2720*/  SHF.R.U32.HI R8, RZ, 0x5, R8 ;  /* 0x00000005ff087819 */ /* 0x000fca0000011608 */
[----:B------:R-:W-:-:S05]  /*2730*/  IMAD R23, R8, -0x4, R1 ;  /* 0xfffffffc08177824 */ /* 0x000fca00078e0201 */
        /* <DEDUP_REMOVED lines=15> */
[----:B------:R-:W-:Y:S02]  /*2830*/  ISETP.GE.AND P0, PT, R22, RZ, PT ;  /* 0x000000ff1600720c */ /* 0x000fe40003f06270 */
[----:B------:R-:W-:Y:S02]  /*2840*/  LEA.HI R22, R16, R21, RZ, 0x1 ;  /* 0x0000001510167211 */ /* 0x000fe400078f08ff */
[----:B------:R-:W0:Y:S03]  /*2850*/  I2F.F64.S64 R8, R8 ;  /* 0x0000000800087312 */ /* 0x000e260000301c00 */
[----:B------:R-:W-:Y:S01]  /*2860*/  @!P2 IMAD.MOV R22, RZ, RZ, -R22 ;  /* 0x000000ffff16a224 */ /* 0x000fe200078e0a16 */
[----:B0-----:R-:W-:-:S10]  /*2870*/  DMUL R14, R8, UR4 ;  /* 0x00000004080e7c28 */ /* 0x001fd40008000000 */
[----:B------:R-:W0:Y:S02]  /*2880*/  F2F.F32.F64 R14, R14 ;  /* 0x0000000e000e7310 */ /* 0x000e240000301000 */
[----:B0-----:R-:W-:-:S07]  /*2890*/  FSEL R21, -R14, R14, !P0 ;  /* 0x0000000e0e157208 */ /* 0x001fce0004000100 */
.L_x_73:
[----:B------:R-:W-:Y:S05]  /*28a0*/  BSYNC.RECONVERGENT B0 ;  /* 0x0000000000007941 */ /* 0x000fea0003800200 */
.L_x_72:
[----:B------:R-:W-:Y:S01]  /*28b0*/  FMUL R9, R21, R21 ;  /* 0x0000001515097220 */ /* 0x000fe20000400000 */
[----:B------:R-:W0:Y:S01]  /*28c0*/  LDC R16, c[0x0][0x370] ;  /* 0x0000dc00ff107b82 */ /* 0x000e220000000800 */
[C---:B------:R-:W-:Y:S01]  /*28d0*/  LOP3.LUT R15, R22.reuse, 0x1, RZ, 0xc0, !PT ;  /* 0x00000001160f7812 */ /* 0x040fe200078ec0ff */
[----:B------:R-:W-:Y:S02]  /*28e0*/  VIADD R14, R22, 0x1 ;  /* 0x00000001160e7836 */ /* 0x000fe40000000000 */
[----:B------:R-:W-:Y:S01]  /*28f0*/  FFMA R8, R9, R18, -0.0013887860113754868507 ;  /* 0xbab607ed09087423 */ /* 0x000fe20000000012 */
[----:B------:R-:W-:Y:S01]  /*2900*/  IMAD.MOV.U32 R22, RZ, RZ, 0x3c0885e4 ;  /* 0x3c0885e4ff167424 */ /* 0x000fe200078e00ff */
[----:B------:R-:W-:Y:S01]  /*2910*/  ISETP.NE.U32.AND P0, PT, R15, 0x1, PT ;  /* 0x000000010f00780c */ /* 0x000fe20003f05070 */
[----:B------:R-:W-:Y:S01]  /*2920*/  IMAD.MOV.U32 R23, RZ, RZ, 0x3e2aaaa8 ;  /* 0x3e2aaaa8ff177424 */ /* 0x000fe200078e00ff */
[----:B------:R-:W-:Y:S01]  /*2930*/  LOP3.LUT P2, RZ, R14, 0x2, RZ, 0xc0, !PT ;  /* 0x000000020eff7812 */ /* 0x000fe2000784c0ff */
[----:B------:R-:W-:Y:S01]  /*2940*/  FMUL R17, R24, R17 ;  /* 0x0000001118117220 */ /* 0x000fe20000400000 */
[----:B------:R-:W1:Y:S01]  /*2950*/  LDC.64 R14, c[0x0][0x388] ;  /* 0x0000e200ff0e7b82 */ /* 0x000e620000000a00 */
[----:B------:R-:W-:Y:S01]  /*2960*/  FSEL R8, R8, -0.00019574658654164522886, P0 ;  /* 0xb94d415308087808 */ /* 0x000fe20000000000 */
[----:B------:R-:W-:Y:S01]  /*2970*/  BSSY.RECONVERGENT B0, `(.L_x_75) ;  /* 0x000004a000007945 */ /* 0x000fe20003800200 */
[----:B------:R-:W-:-:S02]  /*2980*/  FSEL R22, R22, 0.041666727513074874878, !P0 ;  /* 0x3d2aaabb16167808 */ /* 0x000fc40004000000 */
[----:B------:R-:W-:-:S03]  /*2990*/  FSEL R23, -R23, -0.4999999701976776123, !P0 ;  /* 0xbeffffff17177808 */ /* 0x000fc60004000100 */
[----:B------:R-:W-:Y:S01]  /*29a0*/  FFMA R22, R9, R8, R22 ;  /* 0x0000000809167223 */ /* 0x000fe20000000016 */
[----:B------:R-:W-:Y:S01]  /*29b0*/  FSEL R8, R21, 1, !P0 ;  /* 0x3f80000015087808 */ /* 0x000fe20004000000 */
[----:B------:R-:W-:Y:S01]  /*29c0*/  IMAD.MOV.U32 R21, RZ, RZ, R12 ;  /* 0x000000ffff157224 */ /* 0x000fe200078e000c */
[----:B------:R-:W-:Y:S01]  /*29d0*/  FSETP.GE.AND P0, PT, |R7|, 105615, PT ;  /* 0x47ce47800700780b */ /* 0x000fe20003f06200 */
[C---:B------:R-:W-:Y:S02]  /*29e0*/  FFMA R22, R9.reuse, R22, R23 ;  /* 0x0000001609167223 */ /* 0x040fe40000000017 */
[----:B------:R-:W-:Y:S01]  /*29f0*/  FFMA R9, R9, R8, RZ ;  /* 0x0000000809097223 */ /* 0x000fe200000000ff */
[----:B0-----:R-:W-:-:S03]  /*2a00*/  IMAD R16, R16, 0x100, R25 ;  /* 0x0000010010107824 */ /* 0x001fc600078e0219 */
[----:B------:R-:W-:Y:S01]  /*2a10*/  FFMA R22, R9, R22, R8 ;  /* 0x0000001609167223 */ /* 0x000fe20000000008 */
[----:B------:R-:W-:-:S03]  /*2a20*/  IMAD.SHL.U32 R9, R16, 0x4, RZ ;  /* 0x0000000410097824 */ /* 0x000fc600078e00ff */
[----:B------:R-:W-:Y:S01]  /*2a30*/  @P2 FADD R22, RZ, -R22 ;  /* 0x80000016ff162221 */ /* 0x000fe20000000000 */
[----:B-1----:R-:W-:-:S04]  /*2a40*/  IMAD.WIDE R8, R9, 0x4, R14 ;  /* 0x0000000409087825 */ /* 0x002fc800078e020e */
[----:B------:R-:W-:Y:S01]  /*2a50*/  FMUL R17, R22, R17 ;  /* 0x0000001116117220 */ /* 0x000fe20000400000 */
[----:B------:R-:W-:-:S04]  /*2a60*/  IMAD.MOV.U32 R22, RZ, RZ, R13 ;  /* 0x000000ffff167224 */ /* 0x000fc800078e000d */
[----:B------:R0:W-:Y:S01]  /*2a70*/  STG.E desc[UR6][R8.64], R17 ;  /* 0x0000001108007986 */ /* 0x0001e2000c101906 */
[----:B------:R-:W-:Y:S05]  /*2a80*/  @!P0 BRA `(.L_x_76) ;  /* 0x0000000000e08947 */ /* 0x000fea0003800000 */
[----:B------:R-:W-:-:S13]  /*2a90*/  FSETP.NEU.AND P0, PT, |R7|, +INF , PT ;  /* 0x7f8000000700780b */ /* 0x000fda0003f0d200 */
[----:B------:R-:W-:Y:S05]  /*2aa0*/  @!P0 BRA `(.L_x_77) ;  /* 0x0000000000d08947 */ /* 0x000fea0003800000 */
[----:B0-----:R-:W-:Y:S01]  /*2ab0*/  IMAD.SHL.U32 R8, R7, 0x100, RZ ;  /* 0x0000010007087824 */ /* 0x001fe200078e00ff */
[----:B------:R-:W0:Y:S01]  /*2ac0*/  LDCU.64 UR8, c[0x4][URZ] ;  /* 0x01000000ff0877ac */ /* 0x000e220008000a00 */
[----:B------:R-:W-:Y:S02]  /*2ad0*/  IMAD.MOV.U32 R23, RZ, RZ, RZ ;  /* 0x000000ffff177224 */ /* 0x000fe400078e00ff */
[----:B------:R-:W-:Y:S01]  /*2ae0*/  IMAD.MOV.U32 R21, RZ, RZ, R1 ;  /* 0x000000ffff157224 */ /* 0x000fe200078e0001 */
[----:B------:R-:W-:Y:S01]  /*2af0*/  LOP3.LUT R27, R8, 0x80000000, RZ, 0xfc, !PT ;  /* 0x80000000081b7812 */ /* 0x000fe200078efcff */
[----:B------:R-:W-:Y:S01]  /*2b00*/  UMOV UR5, URZ ;  /* 0x000000ff00057c82 */ /* 0x000fe20008000000 */
[----:B------:R-:W-:-:S05]  /*2b10*/  UMOV UR4, URZ ;  /* 0x000000ff00047c82 */ /* 0x000fca0008000000 */
.L_x_78:
        /* <DEDUP_REMOVED lines=39> */
[----:B------:R-:W-:-:S04]  /*2d90*/  IMAD.MOV R21, RZ, RZ, -R22 ;  /* 0x000000ffff157224 */ /* 0x000fc800078e0a16 */
[----:B------:R-:W-:Y:S01]  /*2da0*/  @!P2 IMAD.MOV.U32 R22, RZ, RZ, R21 ;  /* 0x000000ffff16a224 */ /* 0x000fe200078e0015 */
[----:B0-----:R-:W-:-:S10]  /*2db0*/  DMUL R16, R8, UR4 ;  /* 0x0000000408107c28 */ /* 0x001fd40008000000 */
[----:B------:R-:W0:Y:S02]  /*2dc0*/  F2F.F32.F64 R16, R16 ;  /* 0x0000001000107310 */ /* 0x000e240000301000 */
[----:B0-----:R-:W-:Y:S01]  /*2dd0*/  FSEL R21, -R16, R16, !P0 ;  /* 0x0000001010157208 */ /* 0x001fe20004000100 */
[----:B------:R-:W-:Y:S06]  /*2de0*/  BRA `(.L_x_76) ;  /* 0x0000000000087947 */ /* 0x000fec0003800000 */
.L_x_77:
[----:B------:R-:W-:Y:S01]  /*2df0*/  FMUL R21, RZ, R7 ;  /* 0x00000007ff157220 */ /* 0x000fe20000400000 */
[----:B------:R-:W-:-:S07]  /*2e00*/  IMAD.MOV.U32 R22, RZ, RZ, RZ ;  /* 0x000000ffff167224 */ /* 0x000fce00078e00ff */
.L_x_76:
[----:B------:R-:W-:Y:S05]  /*2e10*/  BSYNC.RECONVERGENT B0 ;  /* 0x0000000000007941 */ /* 0x000fea0003800200 */
.L_x_75:
[----:B0-----:R-:W-:Y:S01]  /*2e20*/  FMUL R8, R21, R21 ;  /* 0x0000001515087220 */ /* 0x001fe20000400000 */
[C---:B------:R-:W-:Y:S01]  /*2e30*/  LOP3.LUT R16, R22.reuse, 0x1, RZ, 0xc0, !PT ;  /* 0x0000000116107812 */ /* 0x040fe200078ec0ff */
[----:B------:R-:W-:Y:S01]  /*2e40*/  BSSY.RECONVERGENT B0, `(.L_x_79) ;  /* 0x000003c000007945 */ /* 0x000fe20003800200 */
[----:B------:R-:W-:Y:S01]  /*2e50*/  LOP3.LUT P2, RZ, R22, 0x2, RZ, 0xc0, !PT ;  /* 0x0000000216ff7812 */ /* 0x000fe2000784c0ff */
[----:B------:R-:W-:Y:S01]  /*2e60*/  FFMA R9, R8, R18, -0.0013887860113754868507 ;  /* 0xbab607ed08097423 */ /* 0x000fe20000000012 */
[----:B------:R-:W-:Y:S01]  /*2e70*/  ISETP.NE.U32.AND P0, PT, R16, 0x1, PT ;  /* 0x000000011000780c */ /* 0x000fe20003f05070 */
[----:B------:R-:W-:-:S03]  /*2e80*/  IMAD.MOV.U32 R23, RZ, RZ, R2 ;  /* 0x000000ffff177224 */ /* 0x000fc600078e0002 */
[----:B------:R-:W-:Y:S02]  /*2e90*/  FSEL R9, R9, -0.00019574658654164522886, !P0 ;  /* 0xb94d415309097808 */ /* 0x000fe40004000000 */
[----:B------:R-:W-:Y:S02]  /*2ea0*/  FSEL R17, R19, 0.0083327032625675201416, !P0 ;  /* 0x3c0885e413117808 */ /* 0x000fe40004000000 */
[----:B------:R-:W-:Y:S02]  /*2eb0*/  FSEL R21, R21, 1, P0 ;  /* 0x3f80000015157808 */ /* 0x000fe40000000000 */
[----:B------:R-:W-:Y:S01]  /*2ec0*/  FSEL R22, -R20, -0.16666662693023681641, !P0 ;  /* 0xbe2aaaa814167808 */ /* 0x000fe20004000100 */
[C---:B------:R-:W-:Y:S02]  /*2ed0*/  FFMA R9, R8.reuse, R9, R17 ;  /* 0x0000000908097223 */ /* 0x040fe40000000011 */
[C---:B------:R-:W-:Y:S02]  /*2ee0*/  FFMA R16, R8.reuse, R21, RZ ;  /* 0x0000001508107223 */ /* 0x040fe400000000ff */
[----:B------:R-:W-:Y:S01]  /*2ef0*/  FFMA R9, R8, R9, R22 ;  /* 0x0000000908097223 */ /* 0x000fe20000000016 */
[----:B------:R-:W-:-:S03]  /*2f00*/  IMAD.MOV.U32 R22, RZ, RZ, R3 ;  /* 0x000000ffff167224 */ /* 0x000fc600078e0003 */
        /* <DEDUP_REMOVED lines=10> */
.L_x_81:
        /* <DEDUP_REMOVED lines=37> */
.L_x_80:
[----:B------:R-:W-:Y:S05]  /*3200*/  BSYNC.RECONVERGENT B0 ;  /* 0x0000000000007941 */ /* 0x000fea0003800200 */
.L_x_79:
[C---:B------:R-:W-:Y:S01]  /*3210*/  LOP3.LUT R8, R22.reuse, 0x1, RZ, 0xc0, !PT ;  /* 0x0000000116087812 */ /* 0x040fe200078ec0ff */
[----:B------:R-:W0:Y:S01]  /*3220*/  LDC R16, c[0x0][0x370] ;  /* 0x0000dc00ff107b82 */ /* 0x000e220000000800 */
[----:B------:R-:W-:Y:S01]  /*3230*/  FMUL R9, R23, R23 ;  /* 0x0000001717097220 */ /* 0x000fe20000400000 */
[----:B------:R-:W-:Y:S01]  /*3240*/  LOP3.LUT P2, RZ, R22, 0x2, RZ, 0xc0, !PT ;  /* 0x0000000216ff7812 */ /* 0x000fe2000784c0ff */
[----:B------:R-:W-:Y:S01]  /*3250*/  FMUL R21, R24, R21 ;  /* 0x0000001518157220 */ /* 0x000fe20000400000 */
[----:B------:R-:W-:Y:S01]  /*3260*/  ISETP.NE.U32.AND P0, PT, R8, 0x1, PT ;  /* 0x000000010800780c */ /* 0x000fe20003f05070 */
[----:B------:R-:W-:Y:S01]  /*3270*/  FFMA R8, R9, R18, -0.0013887860113754868507 ;  /* 0xbab607ed09087423 */ /* 0x000fe20000000012 */
[----:B------:R-:W-:Y:S02]  /*3280*/  BSSY.RECONVERGENT B0, `(.L_x_82) ;  /* 0x0000049000007945 */ /* 0x000fe40003800200 */
[----:B------:R-:W-:Y:S02]  /*3290*/  FSEL R26, R19, 0.0083327032625675201416, !P0 ;  /* 0x3c0885e4131a7808 */ /* 0x000fe40004000000 */
[----:B------:R-:W-:-:S02]  /*32a0*/  FSEL R8, R8, -0.00019574658654164522886, !P0 ;  /* 0xb94d415308087808 */ /* 0x000fc40004000000 */
[----:B------:R-:W-:-:S03]  /*32b0*/  FSEL R17, -R20, -0.16666662693023681641, !P0 ;  /* 0xbe2aaaa814117808 */ /* 0x000fc60004000100 */
[----:B------:R-:W-:Y:S01]  /*32c0*/  FFMA R26, R9, R8, R26 ;  /* 0x00000008091a7223 */ /* 0x000fe2000000001a */
[----:B------:R-:W-:Y:S02]  /*32d0*/  FSEL R8, R23, 1, P0 ;  /* 0x3f80000017087808 */ /* 0x000fe40000000000 */
[----:B------:R-:W-:Y:S01]  /*32e0*/  FSETP.GE.AND P0, PT, |R7|, 105615, PT ;  /* 0x47ce47800700780b */ /* 0x000fe20003f06200 */
[C---:B------:R-:W-:Y:S02]  /*32f0*/  FFMA R17, R9.reuse, R26, R17 ;  /* 0x0000001a09117223 */ /* 0x040fe40000000011 */
[----:B------:R-:W-:Y:S01]  /*3300*/  FFMA R9, R9, R8, RZ ;  /* 0x0000000809097223 */ /* 0x000fe200000000ff */
[----:B0-----:R-:W-:-:S03]  /*3310*/  IMAD R16, R16, 0x100, R25 ;  /* 0x0000010010107824 */ /* 0x001fc600078e0219 */
[----:B------:R-:W-:Y:S01]  /*3320*/  FFMA R8, R9, R17, R8 ;  /* 0x0000001109087223 */ /* 0x000fe20000000008 */
[----:B------:R-:W-:-:S03]  /*3330*/  IMAD.SHL.U32 R9, R16, 0x4, RZ ;  /* 0x0000000410097824 */ /* 0x000fc600078e00ff */
[----:B------:R-:W-:Y:S01]  /*3340*/  @P2 FADD R8, RZ, -R8 ;  /* 0x80000008ff082221 */ /* 0x000fe20000000000 */
[----:B------:R-:W-:-:S04]  /*3350*/  IMAD.WIDE R14, R9, 0x4, R14 ;  /* 0x00000004090e7825 */ /* 0x000fc800078e020e */
[----:B------:R-:W-:-:S05]  /*3360*/  FMUL R21, R8, R21 ;  /* 0x0000001508157220 */ /* 0x000fca0000400000 */
[----:B------:R0:W-:Y:S01]  /*3370*/  STG.E desc[UR6][R14.64+0x4], R21 ;  /* 0x000004150e007986 */ /* 0x0001e2000c101906 */
[----:B------:R-:W-:Y:S05]  /*3380*/  @!P0 BRA `(.L_x_83) ;  /* 0x0000000000e08947 */ /* 0x000fea0003800000 */
[----:B------:R-:W-:-:S13]  /*3390*/  FSETP.NEU.AND P0, PT, |R7|, +INF , PT ;  /* 0x7f8000000700780b */ /* 0x000fda0003f0d200 */
[----:B------:R-:W-:Y:S05]  /*33a0*/  @!P0 BRA `(.L_x_84) ;  /* 0x0000000000d08947 */ /* 0x000fea0003800000 */
[----:B------:R-:W-:Y:S01]  /*33b0*/  IMAD.SHL.U32 R9, R7, 0x100, RZ ;  /* 0x0000010007097824 */ /* 0x000fe200078e00ff */
[----:B------:R-:W1:Y:S01]  /*33c0*/  LDCU.64 UR8, c[0x4][URZ] ;  /* 0x01000000ff0877ac */ /* 0x000e620008000a00 */
[----:B------:R-:W-:Y:S02]  /*33d0*/  IMAD.MOV.U32 R19, RZ, RZ, RZ ;  /* 0x000000ffff137224 */ /* 0x000fe400078e00ff */
[----:B------:R-:W-:Y:S01]  /*33e0*/  IMAD.MOV.U32 R8, RZ, RZ, R1 ;  /* 0x000000ffff087224 */ /* 0x000fe200078e0001 */
[----:B0-----:R-:W-:Y:S01]  /*33f0*/  LOP3.LUT R21, R9, 0x80000000, RZ, 0xfc, !PT ;  /* 0x8000000009157812 */ /* 0x001fe200078efcff */
[----:B------:R-:W-:Y:S01]  /*3400*/  UMOV UR5, URZ ;  /* 0x000000ff00057c82 */ /* 0x000fe20008000000 */
[----:B------:R-:W-:-:S05]  /*3410*/  UMOV UR4, URZ ;  /* 0x000000ff00047c82 */ /* 0x000fca0008000000 */
.L_x_85:
        /* <DEDUP_REMOVED lines=44> */
[----:B-1----:R-:W-:Y:S06]  /*36e0*/  BRA `(.L_x_83) ;  /* 0x0000000000087947 */ /* 0x002fec0003800000 */
.L_x_84:
[----:B------:R-:W-:Y:S01]  /*36f0*/  FMUL R12, RZ, R7 ;  /* 0x00000007ff0c7220 */ /* 0x000fe20000400000 */
[----:B------:R-:W-:-:S07]  /*3700*/  IMAD.MOV.U32 R13, RZ, RZ, RZ ;  /* 0x000000ffff0d7224 */ /* 0x000fce00078e00ff */
.L_x_83:
[----:B------:R-:W-:Y:S05]  /*3710*/  BSYNC.RECONVERGENT B0 ;  /* 0x0000000000007941 */ /* 0x000fea0003800200 */
.L_x_82:
        /* <DEDUP_REMOVED lines=11> */
[----:B0-----:R-:W-:Y:S01]  /*37d0*/  IMAD.MOV.U32 R21, RZ, RZ, 0x3f800000 ;  /* 0x3f800000ff157424 */ /* 0x001fe200078e00ff */
        /* <DEDUP_REMOVED lines=13> */
[----:B------:R1:W2:Y:S01]  /*38b0*/  LDG.E R24, desc[UR6][R8.64] ;  /* 0x0000000608187981 */ /* 0x0002a2000c1e1900 */
[----:B------:R-:W3:Y:S01]  /*38c0*/  MUFU.RCP64H R13, R11 ;  /* 0x0000000b000d7308 */ /* 0x000ee20000001800 */
[----:B------:R-:W-:Y:S01]  /*38d0*/  IMAD.MOV.U32 R12, RZ, RZ, 0x1 ;  /* 0x00000001ff0c7424 */ /* 0x000fe200078e00ff */
[----:B------:R-:W-:Y:S01]  /*38e0*/  BSSY.RECONVERGENT B0, `(.L_x_86) ;  /* 0x0000017000007945 */ /* 0x000fe20003800200 */
[----:B------:R-:W-:-:S04]  /*38f0*/  VIADD R20, R6, 0x10 ;  /* 0x0000001006147836 */ /* 0x000fc80000000000 */
[----:B---3--:R-:W-:-:S08]  /*3900*/  DFMA R16, -R10, R12, 1 ;  /* 0x3ff000000a10742b */ /* 0x008fd0000000010c */
[----:B------:R-:W-:Y:S02]  /*3910*/  DFMA R18, R16, R16, R16 ;  /* 0x000000101012722b */ /* 0x000fe40000000010 */
[----:B------:R-:W3:Y:S06]  /*3920*/  I2F.F64.U32 R16, R20 ;  /* 0x0000001400107312 */ /* 0x000eec0000201800 */
[----:B------:R-:W-:-:S08]  /*3930*/  DFMA R18, R12, R18, R12 ;  /* 0x000000120c12722b */ /* 0x000fd0000000000c */
[----:B------:R-:W-:Y:S02]  /*3940*/  DFMA R12, -R10, R18, 1 ;  /* 0x3ff000000a0c742b */ /* 0x000fe40000000112 */
[----:B---3--:R-:W-:-:S06]  /*3950*/  DADD R16, R16, 0.5 ;  /* 0x3fe0000010107429 */ /* 0x008fcc0000000000 */
[----:B------:R-:W-:-:S04]  /*3960*/  DFMA R18, R18, R12, R18 ;  /* 0x0000000c1212722b */ /* 0x000fc80000000012 */
[----:B------:R-:W-:-:S04]  /*3970*/  FSETP.GEU.AND P2, PT, |R17|, 6.5827683646048100446e-37, PT ;  /* 0x036000001100780b */ /* 0x000fc80003f4e200 */
[----:B-1----:R-:W-:-:S08]  /*3980*/  DMUL R8, R18, R16 ;  /* 0x0000001012087228 */ /* 0x002fd00000000000 */
[----:B------:R-:W-:-:S08]  /*3990*/  DFMA R12, -R10, R8, R16 ;  /* 0x000000080a0c722b */ /* 0x000fd00000000110 */
[----:B------:R-:W-:-:S10]  /*39a0*/  DFMA R8, R18, R12, R8 ;  /* 0x0000000c1208722b */ /* 0x000fd40000000008 */
[----:B0-----:R-:W-:-:S05]  /*39b0*/  FFMA R7, RZ, R11, R9 ;  /* 0x0000000bff077223 */ /* 0x001fca0000000009 */
[----:B------:R-:W-:Y:S01]  /*39c0*/  FSETP.GT.AND P0, PT, |R7|, 1.469367938527859385e-39, PT ;  /* 0x001000000700780b */ /* 0x000fe20003f04200 */
[----:B--2---:R-:W-:-:S12]  /*39d0*/  FMUL R24, R24, 128 ;  /* 0x4300000018187820 */ /* 0x004fd80000400000 */
[----:B------:R-:W-:Y:S05]  /*39e0*/  @P0 BRA P2, `(.L_x_87) ;  /* 0x0000000000180947 */ /* 0x000fea0001000000 */
[----:B------:R-:W-:Y:S01]  /*39f0*/  IMAD.MOV.U32 R14, RZ, RZ, R10 ;  /* 0x000000ffff0e7224 */ /* 0x000fe200078e000a */
[----:B------:R-:W-:Y:S01]  /*3a00*/  MOV R8, 0x3a30 ;  /* 0x00003a3000087802 */ /* 0x000fe20000000f00 */
[----:B------:R-:W-:-:S07]  /*3a10*/  IMAD.MOV.U32 R15, RZ, RZ, R11 ;  /* 0x000000ffff0f7224 */ /* 0x000fce00078e000b */
[----:B------:R-:W-:Y:S05]  /*3a20*/  CALL.REL.NOINC `($__internal_3_$__cuda_sm20_div_rn_f64_full) ;  /* 0x0000003000a07944 */ /* 0x000fea0003c00000 */
[----:B------:R-:W-:Y:S02]  /*3a30*/  IMAD.MOV.U32 R8, RZ, RZ, R18 ;  /* 0x000000ffff087224 */ /* 0x000fe400078e0012 */
[----:B------:R-:W-:-:S07]  /*3a40*/  IMAD.MOV.U32 R9, RZ, RZ, R19 ;  /* 0x000000ffff097224 */ /* 0x000fce00078e0013 */
.L_x_87:
[----:B------:R-:W-:Y:S05]  /*3a50*/  BSYNC.RECONVERGENT B0 ;  /* 0x0000000000007941 */ /* 0x000fea0003800200 */
.L_x_86:
        /* <DEDUP_REMOVED lines=24> */
.L_x_91:
        /* <DEDUP_REMOVED lines=45> */
.L_x_90:
[----:B------:R-:W-:Y:S01]  /*3eb0*/  FMUL R15, RZ, R7 ;  /* 0x00000007ff0f7220 */ /* 0x000fe20000400000 */
[----:B------:R-:W-:-:S07]  /*3ec0*/  IMAD.MOV.U32 R14, RZ, RZ, RZ ;  /* 0x000000ffff0e7224 */ /* 0x000fce00078e00ff */
.L_x_89:
[----:B------:R-:W-:Y:S05]  /*3ed0*/  BSYNC.RECONVERGENT B0 ;  /* 0x0000000000007941 */ /* 0x000fea0003800200 */
.L_x_88:
        /* <DEDUP_REMOVED lines=8> */
[----:B------:R-:W-:Y:S02]  /*3f60*/  BSSY.RECONVERGENT B0, `(.L_x_92) ;  /* 0x000003e000007945 */ /* 0x000fe40003800200 */
[----:B------:R-:W-:-:S02]  /*3f70*/  FSEL R9, R9, -0.00019574658654164522886, !P0 ;  /* 0xb94d415309097808 */ /* 0x000fc40004000000 */
[----:B------:R-:W-:Y:S02]  /*3f80*/  FSEL R21, R19, 0.0083327032625675201416, !P0 ;  /* 0x3c0885e413157808 */ /* 0x000fe40004000000 */
[----:B------:R-:W-:Y:S02]  /*3f90*/  FSEL R17, R15, 1, P0 ;  /* 0x3f8000000f117808 */ /* 0x000fe40000000000 */
[----:B------:R-:W-:Y:S01]  /*3fa0*/  FSEL R16, -R20, -0.16666662693023681641, !P0 ;  /* 0xbe2aaaa814107808 */ /* 0x000fe20004000100 */
[C---:B------:R-:W-:Y:S01]  /*3fb0*/  FFMA R9, R8.reuse, R9, R21 ;  /* 0x0000000908097223 */ /* 0x040fe20000000015 */
[----:B------:R-:W-:Y:S02]  /*3fc0*/  IMAD.MOV.U32 R21, RZ, RZ, R3 ;  /* 0x000000ffff157224 */ /* 0x000fe400078e0003 */
[C---:B------:R-:W-:Y:S01]  /*3fd0*/  FFMA R14, R8.reuse, R17, RZ ;  /* 0x00000011080e7223 */ /* 0x040fe200000000ff */
        /* <DEDUP_REMOVED lines=12> */
.L_x_94:
        /* <DEDUP_REMOVED lines=42> */
.L_x_93:
[----:B------:R-:W-:Y:S05]  /*4340*/  BSYNC.RECONVERGENT B0 ;  /* 0x0000000000007941 */ /* 0x000fea0003800200 */
.L_x_92:
        /* <DEDUP_REMOVED lines=8> */
[----:B------:R-:W-:Y:S01]  /*43d0*/  IMAD.MOV.U32 R21, RZ, RZ, 0x3e2aaaa8 ;  /* 0x3e2aaaa8ff157424 */ /* 0x000fe200078e00ff */
[----:B------:R-:W-:Y:S01]  /*43e0*/  FSEL R8, R8, -0.00019574658654164522886, P0 ;  /* 0xb94d415308087808 */ /* 0x000fe20000000000 */
[----:B------:R-:W-:Y:S01]  /*43f0*/  BSSY.RECONVERGENT B0, `(.L_x_95) ;  /* 0x000004a000007945 */ /* 0x000fe20003800200 */
[----:B------:R-:W-:-:S02]  /*4400*/  FSEL R22, R22, 0.041666727513074874878, !P0 ;  /* 0x3d2aaabb16167808 */ /* 0x000fc40004000000 */
[----:B------:R-:W-:Y:S02]  /*4410*/  FSEL R21, -R21, -0.4999999701976776123, !P0 ;  /* 0xbeffffff15157808 */ /* 0x000fe40004000100 */
[----:B------:R-:W-:Y:S01]  /*4420*/  LOP3.LUT P2, RZ, R23, 0x2, RZ, 0xc0, !PT ;  /* 0x0000000217ff7812 */ /* 0x000fe2000784c0ff */
[----:B------:R-:W-:Y:S01]  /*4430*/  FFMA R22, R9, R8, R22 ;  /* 0x0000000809167223 */ /* 0x000fe20000000016 */
[----:B------:R-:W-:Y:S02]  /*4440*/  FSEL R8, R16, 1, !P0 ;  /* 0x3f80000010087808 */ /* 0x000fe40004000000 */
[----:B------:R-:W-:Y:S01]  /*4450*/  FSETP.GE.AND P0, PT, |R7|, 105615, PT ;  /* 0x47ce47800700780b */ /* 0x000fe20003f06200 */
[C---:B------:R-:W-:Y:S01]  /*4460*/  FFMA R21, R9.reuse, R22, R21 ;  /* 0x0000001609157223 */ /* 0x040fe20000000015 */
[----:B------:R-:W-:Y:S02]  /*4470*/  IMAD.MOV.U32 R22, RZ, RZ, R13 ;  /* 0x000000ffff167224 */ /* 0x000fe400078e000d */
        /* <DEDUP_REMOVED lines=15> */
[----:B------:R-:W-:Y:S01]  /*4570*/  LOP3.LUT R27, R8, 0x80000000, RZ, 0xfc, !PT ;  /* 0x80000000081b7812 */ /* 0x000fe200078efcff */
[----:B------:R-:W-:Y:S01]  /*4580*/  UMOV UR5, URZ ;  /* 0x000000ff00057c82 */ /* 0x000fe20008000000 */
[----:B------:R-:W-:-:S05]  /*4590*/  UMOV UR4, URZ ;  /* 0x000000ff00047c82 */ /* 0x000fca0008000000 */
.L_x_98:
        /* <DEDUP_REMOVED lines=45> */
.L_x_97:
[----:B------:R-:W-:Y:S01]  /*4870*/  FMUL R8, RZ, R7 ;  /* 0x00000007ff087220 */ /* 0x000fe20000400000 */
[----:B------:R-:W-:-:S07]  /*4880*/  IMAD.MOV.U32 R22, RZ, RZ, RZ ;  /* 0x000000ffff167224 */ /* 0x000fce00078e00ff */
.L_x_96:
[----:B------:R-:W-:Y:S05]  /*4890*/  BSYNC.RECONVERGENT B0 ;  /* 0x0000000000007941 */ /* 0x000fea0003800200 */
.L_x_95:
[----:B------:R-:W-:Y:S01]  /*48a0*/  FMUL R9, R8, R8 ;  /* 0x0000000808097220 */ /* 0x000fe20000400000 */
        /* <DEDUP_REMOVED lines=9> */
[----:B0-----:R-:W-:Y:S01]  /*4940*/  FSEL R17, -R20, -0.16666662693023681641, !P0 ;  /* 0xbe2aaaa814117808 */ /* 0x001fe20004000100 */
        /* <DEDUP_REMOVED lines=14> */
.L_x_101:
        /* <DEDUP_REMOVED lines=37> */
.L_x_100:
[----:B------:R-:W-:Y:S05]  /*4c80*/  BSYNC.RECONVERGENT B0 ;  /* 0x0000000000007941 */ /* 0x000fea0003800200 */
.L_x_99:
        /* <DEDUP_REMOVED lines=30> */
.L_x_105:
        /* <DEDUP_REMOVED lines=43> */
[----:B--2---:R-:W-:Y:S01]  /*5120*/  FSEL R12, -R18, R18, !P0 ;  /* 0x00000012120c7208 */ /* 0x004fe20004000100 */
[----:B-1----:R-:W-:Y:S06]  /*5130*/  BRA `(.L_x_103) ;  /* 0x0000000000087947 */ /* 0x002fec0003800000 */
.L_x_104:
[----:B------:R-:W-:Y:S01]  /*5140*/  FMUL R12, RZ, R7 ;  /* 0x00000007ff0c7220 */ /* 0x000fe20000400000 */
[----:B------:R-:W-:-:S07]  /*5150*/  IMAD.MOV.U32 R13, RZ, RZ, RZ ;  /* 0x000000ffff0d7224 */ /* 0x000fce00078e00ff */
.L_x_103:
[----:B------:R-:W-:Y:S05]  /*5160*/  BSYNC.RECONVERGENT B0 ;  /* 0x0000000000007941 */ /* 0x000fea0003800200 */
.L_x_102:
        /* <DEDUP_REMOVED lines=16> */
[----:B------:R0:W-:Y:S02]  /*5270*/  STG.E desc[UR6][R14.64+0xc], R23 ;  /* 0x00000c170e007986 */ /* 0x0001e4000c101906 */
        /* <DEDUP_REMOVED lines=24> */
[----:B------:R-:W-:-:S05]  /*5400*/  FFMA R12, RZ, R11, R9 ;  /* 0x0000000bff0c7223 */ /* 0x000fca0000000009 */
[----:B------:R-:W-:Y:S01]  /*5410*/  FSETP.GT.AND P0, PT, |R12|, 1.469367938527859385e-39, PT ;  /* 0x001000000c00780b */ /* 0x000fe20003f04200 */
[----:B--2---:R-:W-:-:S12]  /*5420*/  FMUL R6, R7, 128 ;  /* 0x4300000007067820 */ /* 0x004fd80000400000 */
[----:B0-----:R-:W-:Y:S05]  /*5430*/  @P0 BRA P2, `(.L_x_107) ;  /* 0x0000000000180947 */ /* 0x001fea0001000000 */
[----:B------:R-:W-:Y:S01]  /*5440*/  IMAD.MOV.U32 R14, RZ, RZ, R10 ;  /* 0x000000ffff0e7224 */ /* 0x000fe200078e000a */
[----:B------:R-:W-:Y:S01]  /*5450*/  MOV R8, 0x5480 ;  /* 0x0000548000087802 */ /* 0x000fe20000000f00 */
[----:B------:R-:W-:-:S07]  /*5460*/  IMAD.MOV.U32 R15, RZ, RZ, R11 ;  /* 0x000000ffff0f7224 */ /* 0x000fce00078e000b */
[----:B------:R-:W-:Y:S05]  /*5470*/  CALL.REL.NOINC `($__internal_3_$__cuda_sm20_div_rn_f64_full) ;  /* 0x00000018000c7944 */ /* 0x000fea0003c00000 */
[----:B------:R-:W-:Y:S02]  /*5480*/  IMAD.MOV.U32 R8, RZ, RZ, R18 ;  /* 0x000000ffff087224 */ /* 0x000fe400078e0012 */
[----:B------:R-:W-:-:S07]  /*5490*/  IMAD.MOV.U32 R9, RZ, RZ, R19 ;  /* 0x000000ffff097224 */ /* 0x000fce00078e0013 */
.L_x_107:
[----:B------:R-:W-:Y:S05]  /*54a0*/  BSYNC.RECONVERGENT B0 ;  /* 0x0000000000007941 */ /* 0x000fea0003800200 */
.L_x_106:
        /* <DEDUP_REMOVED lines=24> */
.L_x_111:
        /* <DEDUP_REMOVED lines=36> */
[----:B------:R-:W0:Y:S01]  /*5870*/  I2F.F64.S64 R16, R16 ;  /* 0x0000001000107312 */ /* 0x000e220000301c00 */
[----:B------:R-:W-:Y:S02]  /*5880*/  LEA.HI R18, R12, R9, RZ, 0x1 ;  /* 0x000000090c127211 */ /* 0x000fe400078f08ff */
[----:B------:R-:W-:-:S03]  /*5890*/  ISETP.GE.AND P2, PT, R8, RZ, PT ;  /* 0x000000ff0800720c */ /* 0x000fc60003f46270 */
[----:B------:R-:W-:-:S04]  /*58a0*/  IMAD.MOV R8, RZ, RZ, -R18 ;  /* 0x000000ffff087224 */ /* 0x000fc800078e0a12 */
[----:B------:R-:W-:Y:S01]  /*58b0*/  @!P0 IMAD.MOV.U32 R18, RZ, RZ, R8 ;  /* 0x000000ffff128224 */ /* 0x000fe200078e0008 */
[----:B0-----:R-:W-:-:S10]  /*58c0*/  DMUL R14, R16, UR4 ;  /* 0x00000004100e7c28 */ /* 0x001fd40008000000 */
[----:B------:R-:W0:Y:S02]  /*58d0*/  F2F.F32.F64 R14, R14 ;  /* 0x0000000e000e7310 */ /* 0x000e240000301000 */
[----:B0-----:R-:W-:Y:S01]  /*58e0*/  FSEL R16, -R14, R14, !P2 ;  /* 0x0000000e0e107208 */ /* 0x001fe20005000100 */
[----:B------:R-:W-:Y:S06]  /*58f0*/  BRA `(.L_x_109) ;  /* 0x0000000000087947 */ /* 0x000fec0003800000 */
.L_x_110:
[----:B------:R-:W-:Y:S01]  /*5900*/  FMUL R16, RZ, R7 ;  /* 0x00000007ff107220 */ /* 0x000fe20000400000 */
[----:B------:R-:W-:-:S07]  /*5910*/  IMAD.MOV.U32 R18, RZ, RZ, RZ ;  /* 0x000000ffff127224 */ /* 0x000fce00078e00ff */
.L_x_109:
[----:B------:R-:W-:Y:S05]  /*5920*/  BSYNC.RECONVERGENT B0 ;  /* 0x0000000000007941 */ /* 0x000fea0003800200 */
.L_x_108:
[----:B------:R-:W-:Y:S01]  /*5930*/  LOP3.LUT R13, R18, 0x1, RZ, 0xc0, !PT ;  /* 0x00000001120d7812 */ /* 0x000fe200078ec0ff */
[----:B------:R-:W-:Y:S02]  /*5940*/  IMAD.MOV.U32 R12, RZ, RZ, 0x37cbac00 ;  /* 0x37cbac00ff0c7424 */ /* 0x000fe400078e00ff */
[----:B------:R-:W-:Y:S01]  /*5950*/  FMUL R8, R16, R16 ;  /* 0x0000001010087220 */ /* 0x000fe20000400000 */
[----:B------:R-:W-:Y:S01]  /*5960*/  IMAD.MOV.U32 R14, RZ, RZ, 0x3effffff ;  /* 0x3effffffff0e7424 */ /* 0x000fe200078e00ff */
[----:B------:R-:W-:Y:S01]  /*5970*/  ISETP.NE.U32.AND P0, PT, R13, 0x1, PT ;  /* 0x000000010d00780c */ /* 0x000fe20003f05070 */
[----:B------:R-:W-:Y:S02]  /*5980*/  IMAD.MOV.U32 R13, RZ, RZ, 0x3d2aaabb ;  /* 0x3d2aaabbff0d7424 */ /* 0x000fe400078e00ff */
[----:B------:R-:W-:Y:S01]  /*5990*/  FFMA R9, R8, R12, -0.0013887860113754868507 ;  /* 0xbab607ed08097423 */ /* 0x000fe2000000000c */
[----:B------:R-:W-:Y:S01]  /*59a0*/  LOP3.LUT P2, RZ, R18, 0x2, RZ, 0xc0, !PT ;  /* 0x0000000212ff7812 */ /* 0x000fe2000784c0ff */
[----:B------:R-:W-:Y:S01]  /*59b0*/  BSSY.RECONVERGENT B0, `(.L_x_112) ;  /* 0x000003e000007945 */ /* 0x000fe20003800200 */
[----:B------:R-:W-:Y:S01]  /*59c0*/  FSEL R19, R16, 1, P0 ;  /* 0x3f80000010137808 */ /* 0x000fe20000000000 */
[----:B------:R-:W-:Y:S01]  /*59d0*/  IMAD.MOV.U32 R21, RZ, RZ, R3 ;  /* 0x000000ffff157224 */ /* 0x000fe200078e0003 */
[----:B------:R-:W-:-:S02]  /*59e0*/  FSEL R9, R9, -0.00019574658654164522886, !P0 ;  /* 0xb94d415309097808 */ /* 0x000fc40004000000 */
[----:B------:R-:W-:Y:S01]  /*59f0*/  FSEL R15, R13, 0.0083327032625675201416, !P0 ;  /* 0x3c0885e40d0f7808 */ /* 0x000fe20004000000 */
[----:B------:R-:W-:Y:S01]  /*5a00*/  FFMA R16, R8, R19, RZ ;  /* 0x0000001308107223 */ /* 0x000fe200000000ff */
[----:B------:R-:W-:-:S03]  /*5a10*/  FSEL R18, -R14, -0.16666662693023681641, !P0 ;  /* 0xbe2aaaa80e127808 */ /* 0x000fc60004000100 */
[----:B------:R-:W-:Y:S01]  /*5a20*/  FFMA R9, R8, R9, R15 ;  /* 0x0000000908097223 */ /* 0x000fe2000000000f */
[----:B------:R-:W-:-:S03]  /*5a30*/  IMAD.SHL.U32 R15, R5, 0x100, RZ ;  /* 0x00000100050f7824 */ /* 0x000fc600078e00ff */
[----:B------:R-:W-:Y:S01]  /*5a40*/  FFMA R9, R8, R9, R18 ;  /* 0x0000000908097223 */ /* 0x000fe20000000012 */
[----:B------:R-:W-:Y:S01]  /*5a50*/  IMAD.MOV.U32 R18, RZ, RZ, R2 ;  /* 0x000000ffff127224 */ /* 0x000fe200078e0002 */
[----:B------:R-:W-:Y:S02]  /*5a60*/  LOP3.LUT R15, R15, 0x80000000, RZ, 0xfc, !PT ;  /* 0x800000000f0f7812 */ /* 0x000fe400078efcff */
[----:B------:R-:W-:-:S04]  /*5a70*/  FFMA R19, R16, R9, R19 ;  /* 0x0000000910137223 */ /* 0x000fc80000000013 */
[----:B------:R-:W-:Y:S01]  /*5a80*/  @P2 FADD R19, RZ, -R19 ;  /* 0x80000013ff132221 */ /* 0x000fe20000000000 */
[----:B------:R-:W-:Y:S06]  /*5a90*/  @P1 BRA `(.L_x_113) ;  /* 0x0000000000bc1947 */ /* 0x000fec0003800000 */
[----:B------:R-:W-:Y:S01]  /*5aa0*/  IMAD.MOV.U32 R20, RZ, RZ, RZ ;  /* 0x000000ffff147224 */ /* 0x000fe200078e00ff */
[----:B------:R-:W0:Y:S01]  /*5ab0*/  LDCU.64 UR8, c[0x4][URZ] ;  /* 0x01000000ff0877ac */ /* 0x000e220008000a00 */
[----:B------:R-:W-:Y:S01]  /*5ac0*/  IMAD.MOV.U32 R18, RZ, RZ, R1 ;  /* 0x000000ffff127224 */ /* 0x000fe200078e0001 */
[----:B------:R-:W-:Y:S01]  /*5ad0*/  UMOV UR5, URZ ;  /* 0x000000ff00057c82 */ /* 0x000fe20008000000 */
[----:B------:R-:W-:-:S05]  /*5ae0*/  UMOV UR4, URZ ;  /* 0x000000ff00047c82 */ /* 0x000fca0008000000 */
.L_x_114:
        /* <DEDUP_REMOVED lines=42> */
.L_x_113:
[----:B------:R-:W-:Y:S05]  /*5d90*/  BSYNC.RECONVERGENT B0 ;  /* 0x0000000000007941 */ /* 0x000fea0003800200 */
.L_x_112:
        /* <DEDUP_REMOVED lines=10> */
[----:B------:R-:W-:Y:S01]  /*5e40*/  IMAD.SHL.U32 R25, R25, 0x4, RZ ;  /* 0x0000000419197824 */ /* 0x000fe200078e00ff */
[----:B------:R-:W-:Y:S01]  /*5e50*/  FSEL R22, R20, 0.041666727513074874878, !P0 ;  /* 0x3d2aaabb14167808 */ /* 0x000fe20004000000 */
[----:B------:R-:W-:Y:S01]  /*5e60*/  BSSY.RECONVERGENT B0, `(.L_x_115) ;  /* 0x0000048000007945 */ /* 0x000fe20003800200 */
[----:B------:R-:W-:Y:S01]  /*5e70*/  LOP3.LUT P2, RZ, R23, 0x2, RZ, 0xc0, !PT ;  /* 0x0000000217ff7812 */ /* 0x000fe2000784c0ff */
[----:B------:R-:W-:Y:S01]  /*5e80*/  IMAD.MOV.U32 R24, RZ, RZ, R11 ;  /* 0x000000ffff187224 */ /* 0x000fe200078e000b */
[----:B------:R-:W-:Y:S01]  /*5e90*/  FSEL R23, -R21, -0.4999999701976776123, !P0 ;  /* 0xbeffffff15177808 */ /* 0x000fe20004000100 */
[----:B------:R-:W-:Y:S01]  /*5ea0*/  FFMA R22, R9, R8, R22 ;  /* 0x0000000809167223 */ /* 0x000fe20000000016 */
[----:B------:R-:W-:-:S02]  /*5eb0*/  FSEL R8, R18, 1, !P0 ;  /* 0x3f80000012087808 */ /* 0x000fc40004000000 */
[----:B------:R-:W-:Y:S01]  /*5ec0*/  FSETP.GE.AND P0, PT, |R7|, 105615, PT ;  /* 0x47ce47800700780b */ /* 0x000fe20003f06200 */
[C---:B------:R-:W-:Y:S02]  /*5ed0*/  FFMA R22, R9.reuse, R22, R23 ;  /* 0x0000001609167223 */ /* 0x040fe40000000017 */
[----:B------:R-:W-:-:S04]  /*5ee0*/  FFMA R9, R9, R8, RZ ;  /* 0x0000000809097223 */ /* 0x000fc800000000ff */
[----:B------:R-:W-:-:S04]  /*5ef0*/  FFMA R8, R9, R22, R8 ;  /* 0x0000001609087223 */ /* 0x000fc80000000008 */
        /* <DEDUP_REMOVED lines=15> */
.L_x_118:
        /* <DEDUP_REMOVED lines=43> */
[----:B0-----:R-:W-:Y:S01]  /*62a0*/  FSEL R8, -R18, R18, !P0 ;  /* 0x0000001212087208 */ /* 0x001fe20004000100 */
[----:B------:R-:W-:Y:S06]  /*62b0*/  BRA `(.L_x_116) ;  /* 0x0000000000087947 */ /* 0x000fec0003800000 */
.L_x_117:
[----:B------:R-:W-:Y:S01]  /*62c0*/  FMUL R8, RZ, R7 ;  /* 0x00000007ff087220 */ /* 0x000fe20000400000 */
[----:B------:R-:W-:-:S07]  /*62d0*/  IMAD.MOV.U32 R24, RZ, RZ, RZ ;  /* 0x000000ffff187224 */ /* 0x000fce00078e00ff */
.L_x_116:
[----:B------:R-:W-:Y:S05]  /*62e0*/  BSYNC.RECONVERGENT B0 ;  /* 0x0000000000007941 */ /* 0x000fea0003800200 */
.L_x_115:
[----:B------:R-:W-:Y:S01]  /*62f0*/  FMUL R9, R8, R8 ;  /* 0x0000000808097220 */ /* 0x000fe20000400000 */
[C---:B0-----:R-:W-:Y:S01]  /*6300*/  LOP3.LUT R19, R24.reuse, 0x1, RZ, 0xc0, !PT ;  /* 0x0000000118137812 */ /* 0x041fe200078ec0ff */
[----:B------:R-:W-:Y:S01]  /*6310*/  BSSY.RECONVERGENT B0, `(.L_x_119) ;  /* 0x0000038000007945 */ /* 0x000fe20003800200 */
[----:B------:R-:W-:Y:S01]  /*6320*/  LOP3.LUT P2, RZ, R24, 0x2, RZ, 0xc0, !PT ;  /* 0x0000000218ff7812 */ /* 0x000fe2000784c0ff */
[----:B------:R-:W-:Y:S01]  /*6330*/  FFMA R18, R9, R12, -0.0013887860113754868507 ;  /* 0xbab607ed09127423 */ /* 0x000fe2000000000c */
[----:B------:R-:W-:-:S04]  /*6340*/  ISETP.NE.U32.AND P0, PT, R19, 0x1, PT ;  /* 0x000000011300780c */ /* 0x000fc80003f05070 */
[----:B------:R-:W-:Y:S02]  /*6350*/  FSEL R18, R18, -0.00019574658654164522886, !P0 ;  /* 0xb94d415312127808 */ /* 0x000fe40004000000 */
[----:B------:R-:W-:Y:S02]  /*6360*/  FSEL R22, R13, 0.0083327032625675201416, !P0 ;  /* 0x3c0885e40d167808 */ /* 0x000fe40004000000 */
[----:B------:R-:W-:Y:S02]  /*6370*/  FSEL R8, R8, 1, P0 ;  /* 0x3f80000008087808 */ /* 0x000fe40000000000 */
[----:B------:R-:W-:Y:S01]  /*6380*/  FSEL R23, -R14, -0.16666662693023681641, !P0 ;  /* 0xbe2aaaa80e177808 */ /* 0x000fe20004000100 */
[C---:B------:R-:W-:Y:S02]  /*6390*/  FFMA R18, R9.reuse, R18, R22 ;  /* 0x0000001209127223 */ /* 0x040fe40000000016 */
[C---:B------:R-:W-:Y:S02]  /*63a0*/  FFMA R19, R9.reuse, R8, RZ ;  /* 0x0000000809137223 */ /* 0x040fe400000000ff */
[----:B------:R-:W-:-:S04]  /*63b0*/  FFMA R18, R9, R18, R23 ;  /* 0x0000001209127223 */ /* 0x000fc80000000017 */
        /* <DEDUP_REMOVED lines=8> */
.L_x_121:
        /* <DEDUP_REMOVED lines=27> */
[----:B------:R-:W-:Y:S02]  /*65f0*/  LOP3.LUT R5, R4, R5, RZ, 0x3c, !PT ;  /* 0x0000000504057212 */ /* 0x000fe400078e3cff */
        /* <DEDUP_REMOVED lines=9> */
.L_x_120:
[----:B------:R-:W-:Y:S05]  /*6690*/  BSYNC.RECONVERGENT B0 ;  /* 0x0000000000007941 */ /* 0x000fea0003800200 */
.L_x_119:
[C---:B------:R-:W-:Y:S01]  /*66a0*/  LOP3.LUT R0, R3.reuse, 0x1, RZ, 0xc0, !PT ;  /* 0x0000000103007812 */ /* 0x040fe200078ec0ff */
        /* <DEDUP_REMOVED lines=28> */
.L_x_125:
        /* <DEDUP_REMOVED lines=29> */
[--C-:B------:R-:W-:Y:S02]  /*6a40*/  SHF.R.U32.HI R11, RZ, 0x1e, R0.reuse ;  /* 0x0000001eff0b7819 */ /* 0x100fe40000011600 */
[C---:B------:R-:W-:Y:S01]  /*6a50*/  SHF.L.W.U32.HI R2, R3.reuse, 0x2, R0 ;  /* 0x0000000203027819 */ /* 0x040fe20000010e00 */
[----:B------:R-:W-:-:S03]  /*6a60*/  IMAD.SHL.U32 R3, R3, 0x4, RZ ;  /* 0x0000000403037824 */ /* 0x000fc600078e00ff */
[----:B------:R-:W-:Y:S02]  /*6a70*/  SHF.R.S32.HI R4, RZ, 0x1f, R2 ;  /* 0x0000001fff047819 */ /* 0x000fe40000011402 */
[----:B------:R-:W-:Y:S02]  /*6a80*/  LEA.HI R11, R2, R11, RZ, 0x1 ;  /* 0x0000000b020b7211 */ /* 0x000fe400078f08ff */
[C---:B------:R-:W-:Y:S02]  /*6a90*/  LOP3.LUT R14, R4.reuse, R3, RZ, 0x3c, !PT ;  /* 0x00000003040e7212 */ /* 0x040fe400078e3cff */
[----:B------:R-:W-:Y:S01]  /*6aa0*/  LOP3.LUT R15, R4, R2, RZ, 0x3c, !PT ;  /* 0x00000002040f7212 */ /* 0x000fe200078e3cff */
[----:B------:R-:W-:Y:S01]  /*6ab0*/  IMAD.MOV R0, RZ, RZ, -R11 ;  /* 0x000000ffff007224 */ /* 0x000fe200078e0a0b */
[----:B------:R-:W-:-:S03]  /*6ac0*/  LOP3.LUT R7, R2, R7, RZ, 0x3c, !PT ;  /* 0x0000000702077212 */ /* 0x000fc600078e3cff */
[----:B------:R-:W-:Y:S01]  /*6ad0*/  @!P1 IMAD.MOV.U32 R11, RZ, RZ, R0 ;  /* 0x000000ffff0b9224 */ /* 0x000fe200078e0000 */
[----:B------:R-:W2:Y:S01]  /*6ae0*/  I2F.F64.S64 R14, R14 ;  /* 0x0000000e000e7312 */ /* 0x000ea20000301c00 */
[----:B------:R-:W-:Y:S01]  /*6af0*/  ISETP.GE.AND P0, PT, R7, RZ, PT ;  /* 0x000000ff0700720c */ /* 0x000fe20003f06270 */
[----:B--2---:R-:W-:-:S10]  /*6b00*/  DMUL R4, R14, UR4 ;  /* 0x000000040e047c28 */ /* 0x004fd40008000000 */
[----:B------:R-:W2:Y:S02]  /*6b10*/  F2F.F32.F64 R4, R4 ;  /* 0x0000000400047310 */ /* 0x000ea40000301000 */
[----:B--2---:R-:W-:Y:S01]  /*6b20*/  FSEL R10, -R4, R4, !P0 ;  /* 0x00000004040a7208 */ /* 0x004fe20004000100 */
[----:B-1----:R-:W-:Y:S06]  /*6b30*/  BRA `(.L_x_123) ;  /* 0x0000000000087947 */ /* 0x002fec0003800000 */
.L_x_124:
[----:B------:R-:W-:Y:S01]  /*6b40*/  FMUL R10, RZ, R7 ;  /* 0x00000007ff0a7220 */ /* 0x000fe20000400000 */
[----:B------:R-:W-:-:S07]  /*6b50*/  IMAD.MOV.U32 R11, RZ, RZ, RZ ;  /* 0x000000ffff0b7224 */ /* 0x000fce00078e00ff */
.L_x_123:
[----:B------:R-:W-:Y:S05]  /*6b60*/  BSYNC.RECONVERGENT B0 ;  /* 0x0000000000007941 */ /* 0x000fea0003800200 */
.L_x_122:
[----:B------:R-:W-:Y:S01]  /*6b70*/  FMUL R3, R10, R10 ;  /* 0x0000000a0a037220 */ /* 0x000fe20000400000 */
[C---:B------:R-:W-:Y:S01]  /*6b80*/  LOP3.LUT R0, R11.reuse, 0x1, RZ, 0xc0, !PT ;  /* 0x000000010b007812 */ /* 0x040fe200078ec0ff */
[----:B------:R-:W-:Y:S02]  /*6b90*/  VIADD R11, R11, 0x1 ;  /* 0x000000010b0b7836 */ /* 0x000fe40000000000 */
[----:B------:R-:W-:Y:S01]  /*6ba0*/  FFMA R12, R3, R12, -0.0013887860113754868507 ;  /* 0xbab607ed030c7423 */ /* 0x000fe2000000000c */
[----:B------:R-:W-:Y:S02]  /*6bb0*/  ISETP.NE.U32.AND P0, PT, R0, 0x1, PT ;  /* 0x000000010000780c */ /* 0x000fe40003f05070 */
[----:B------:R-:W-:Y:S02]  /*6bc0*/  LOP3.LUT P1, RZ, R11, 0x2, RZ, 0xc0, !PT ;  /* 0x000000020bff7812 */ /* 0x000fe4000782c0ff */
[----:B------:R-:W-:Y:S02]  /*6bd0*/  FSEL R20, R20, 0.041666727513074874878, !P0 ;  /* 0x3d2aaabb14147808 */ /* 0x000fe40004000000 */
[----:B------:R-:W-:-:S02]  /*6be0*/  FSEL R12, R12, -0.00019574658654164522886, P0 ;  /* 0xb94d41530c0c7808 */ /* 0x000fc40000000000 */
[----:B------:R-:W-:Y:S02]  /*6bf0*/  FSEL R10, R10, 1, !P0 ;  /* 0x3f8000000a0a7808 */ /* 0x000fe40004000000 */
[----:B------:R-:W-:Y:S01]  /*6c00*/  FSEL R21, -R21, -0.4999999701976776123, !P0 ;  /* 0xbeffffff15157808 */ /* 0x000fe20004000100 */
[C---:B------:R-:W-:Y:S02]  /*6c10*/  FFMA R12, R3.reuse, R12, R20 ;  /* 0x0000000c030c7223 */ /* 0x040fe40000000014 */
[C---:B------:R-:W-:Y:S02]  /*6c20*/  FFMA R5, R3.reuse, R10, RZ ;  /* 0x0000000a03057223 */ /* 0x040fe400000000ff */
[----:B------:R-:W-:Y:S01]  /*6c30*/  FFMA R12, R3, R12, R21 ;  /* 0x0000000c030c7223 */ /* 0x000fe20000000015 */
[----:B------:R-:W-:-:S03]  /*6c40*/  IMAD.MOV.U32 R3, RZ, RZ, 0x3f800000 ;  /* 0x3f800000ff037424 */ /* 0x000fc600078e00ff */
[----:B------:R-:W-:Y:S02]  /*6c50*/  FFMA R5, R5, R12, R10 ;  /* 0x0000000c05057223 */ /* 0x000fe4000000000a */
[----:B------:R-:W-:Y:S02]  /*6c60*/  STG.E desc[UR6][R16.64+0xc], R3 ;  /* 0x00000c0310007986 */ /* 0x000fe4000c101906 */
[----:B------:R-:W-:-:S04]  /*6c70*/  @P1 FADD R5, RZ, -R5 ;  /* 0x80000005ff051221 */ /* 0x000fc80000000000 */
[----:B------:R-:W-:-:S05]  /*6c80*/  FMUL R5, R6, R5 ;  /* 0x0000000506057220 */ /* 0x000fca0000400000 */
[----:B------:R-:W-:Y:S01]  /*6c90*/  STG.E desc[UR6][R16.64+0x8], R5 ;  /* 0x0000080510007986 */ /* 0x000fe2000c101906 */
[----:B------:R-:W-:Y:S05]  /*6ca0*/  EXIT ;  /* 0x000000000000794d */ /* 0x000fea0003800000 */
        .weak           $__internal_3_$__cuda_sm20_div_rn_f64_full
        .type           $__internal_3_$__cuda_sm20_div_rn_f64_full,@function
        .size           $__internal_3_$__cuda_sm20_div_rn_f64_full,(.L_x_137 - $__internal_3_$__cuda_sm20_div_rn_f64_full)
$__internal_3_$__cuda_sm20_div_rn_f64_full:
[C---:B------:R-:W-:Y:S01]  /*6cb0*/  FSETP.GEU.AND P0, PT, |R15|.reuse, 1.469367938527859385e-39, PT ;  /* 0x001000000f00780b */ /* 0x040fe20003f0e200 */
[----:B------:R-:W-:Y:S01]  /*6cc0*/  IMAD.MOV.U32 R20, RZ, RZ, 0x1 ;  /* 0x00000001ff147424 */ /* 0x000fe200078e00ff */
[----:B------:R-:W-:Y:S01]  /*6cd0*/  LOP3.LUT R12, R15, 0x800fffff, RZ, 0xc0, !PT ;  /* 0x800fffff0f0c7812 */ /* 0x000fe200078ec0ff */
[----:B------:R-:W-:Y:S01]  /*6ce0*/  IMAD.MOV.U32 R23, RZ, RZ, 0x1ca00000 ;  /* 0x1ca00000ff177424 */ /* 0x000fe200078e00ff */
[C---:B------:R-:W-:Y:S01]  /*6cf0*/  FSETP.GEU.AND P3, PT, |R17|.reuse, 1.469367938527859385e-39, PT ;  /* 0x001000001100780b */ /* 0x040fe20003f6e200 */
[----:B------:R-:W-:Y:S01]  /*6d00*/  BSSY.RECONVERGENT B1, `(.L_x_126) ;  /* 0x0000055000017945 */ /* 0x000fe20003800200 */
[----:B------:R-:W-:Y:S01]  /*6d10*/  LOP3.LUT R13, R12, 0x3ff00000, RZ, 0xfc, !PT ;  /* 0x3ff000000c0d7812 */ /* 0x000fe200078efcff */
[----:B------:R-:W-:Y:S01]  /*6d20*/  IMAD.MOV.U32 R12, RZ, RZ, R14 ;  /* 0x000000ffff0c7224 */ /* 0x000fe200078e000e */
[----:B------:R-:W-:Y:S02]  /*6d30*/  LOP3.LUT R9, R17, 0x7ff00000, RZ, 0xc0, !PT ;  /* 0x7ff0000011097812 */ /* 0x000fe400078ec0ff */
[----:B------:R-:W-:-:S02]  /*6d40*/  LOP3.LUT R22, R15, 0x7ff00000, RZ, 0xc0, !PT ;  /* 0x7ff000000f167812 */ /* 0x000fc400078ec0ff */
[----:B------:R-:W-:Y:S01]  /*6d50*/  LOP3.LUT R7, R17, 0x7ff00000, RZ, 0xc0, !PT ;  /* 0x7ff0000011077812 */ /* 0x000fe200078ec0ff */
[----:B------:R-:W-:-:S03]  /*6d60*/  @!P0 DMUL R12, R14, 8.98846567431157953865e+307 ;  /* 0x7fe000000e0c8828 */ /* 0x000fc60000000000 */
[----:B------:R-:W-:Y:S02]  /*6d70*/  ISETP.GE.U32.AND P2, PT, R7, R22, PT ;  /* 0x000000160700720c */ /* 0x000fe40003f46070 */
[----:B------:R-:W-:Y:S01]  /*6d80*/  @!P3 LOP3.LUT R26, R15, 0x7ff00000, RZ, 0xc0, !PT ;  /* 0x7ff000000f1ab812 */ /* 0x000fe200078ec0ff */
[----:B------:R-:W0:Y:S01]  /*6d90*/  MUFU.RCP64H R21, R13 ;  /* 0x0000000d00157308 */ /* 0x000e220000001800 */
[----:B------:R-:W-:Y:S02]  /*6da0*/  SEL R23, R23, 0x63400000, !P2 ;  /* 0x6340000017177807 */ /* 0x000fe40005000000 */
[----:B------:R-:W-:Y:S01]  /*6db0*/  @!P3 ISETP.GE.U32.AND P4, PT, R9, R26, PT ;  /* 0x0000001a0900b20c */ /* 0x000fe20003f86070 */
[----:B------:R-:W-:Y:S01]  /*6dc0*/  IMAD.MOV.U32 R9, RZ, RZ, 0x1ca00000 ;  /* 0x1ca00000ff097424 */ /* 0x000fe200078e00ff */
[----:B------:R-:W-:Y:S01]  /*6dd0*/  @!P0 LOP3.LUT R22, R13, 0x7ff00000, RZ, 0xc0, !PT ;  /* 0x7ff000000d168812 */ /* 0x000fe200078ec0ff */
[----:B------:R-:W-:-:S03]  /*6de0*/  @!P3 IMAD.MOV.U32 R26, RZ, RZ, RZ ;  /* 0x000000ffff1ab224 */ /* 0x000fc600078e00ff */
[----:B------:R-:W-:-:S04]  /*6df0*/  @!P3 SEL R9, R9, 0x63400000, !P4 ;  /* 0x634000000909b807 */ /* 0x000fc80006000000 */
[----:B------:R-:W-:Y:S01]  /*6e00*/  @!P3 LOP3.LUT R9, R9, 0x80000000, R17, 0xf8, !PT ;  /* 0x800000000909b812 */ /* 0x000fe200078ef811 */
[----:B0-----:R-:W-:-:S03]  /*6e10*/  DFMA R18, R20, -R12, 1 ;  /* 0x3ff000001412742b */ /* 0x001fc6000000080c */
[----:B------:R-:W-:-:S05]  /*6e20*/  @!P3 LOP3.LUT R27, R9, 0x100000, RZ, 0xfc, !PT ;  /* 0x00100000091bb812 */ /* 0x000fca00078efcff */
[----:B------:R-:W-:-:S08]  /*6e30*/  DFMA R18, R18, R18, R18 ;  /* 0x000000121212722b */ /* 0x000fd00000000012 */
[----:B------:R-:W-:Y:S01]  /*6e40*/  DFMA R18, R20, R18, R20 ;  /* 0x000000121412722b */ /* 0x000fe20000000014 */
[----:B------:R-:W-:Y:S01]  /*6e50*/  LOP3.LUT R21, R23, 0x800fffff, R17, 0xf8, !PT ;  /* 0x800fffff17157812 */ /* 0x000fe200078ef811 */
[----:B------:R-:W-:-:S06]  /*6e60*/  IMAD.MOV.U32 R20, RZ, RZ, R16 ;  /* 0x000000ffff147224 */ /* 0x000fcc00078e0010 */
[----:B------:R-:W-:Y:S02]  /*6e70*/  DFMA R28, R18, -R12, 1 ;  /* 0x3ff00000121c742b */ /* 0x000fe4000000080c */
[----:B------:R-:W-:-:S06]  /*6e80*/  @!P3 DFMA R20, R20, 2, -R26 ;  /* 0x400000001414b82b */ /* 0x000fcc000000081a */
[----:B------:R-:W-:-:S04]  /*6e90*/  DFMA R28, R18, R28, R18 ;  /* 0x0000001c121c722b */ /* 0x000fc80000000012 */
[----:B------:R-:W-:-:S04]  /*6ea0*/  @!P3 LOP3.LUT R7, R21, 0x7ff00000, RZ, 0xc0, !PT ;  /* 0x7ff000001507b812 */ /* 0x000fc800078ec0ff */
[----:B------:R-:W-:Y:S01]  /*6eb0*/  DMUL R18, R28, R20 ;  /* 0x000000141c127228 */ /* 0x000fe20000000000 */
[----:B------:R-:W-:-:S05]  /*6ec0*/  VIADD R9, R7, 0xffffffff ;  /* 0xffffffff07097836 */ /* 0x000fca0000000000 */
[----:B------:R-:W-:Y:S02]  /*6ed0*/  ISETP.GT.U32.AND P0, PT, R9, 0x7feffffe, PT ;  /* 0x7feffffe0900780c */ /* 0x000fe40003f04070 */
[----:B------:R-:W-:-:S08]  /*6ee0*/  DFMA R26, R18, -R12, R20 ;  /* 0x8000000c121a722b */ /* 0x000fd00000000014 */
[----:B------:R-:W-:Y:S01]  /*6ef0*/  DFMA R26, R28, R26, R18 ;  /* 0x0000001a1c1a722b */ /* 0x000fe20000000012 */
[----:B------:R-:W-:-:S05]  /*6f00*/  VIADD R18, R22, 0xffffffff ;  /* 0xffffffff16127836 */ /* 0x000fca0000000000 */
[----:B------:R-:W-:-:S13]  /*6f10*/  ISETP.GT.U32.OR P0, PT, R18, 0x7feffffe, P0 ;  /* 0x7feffffe1200780c */ /* 0x000fda0000704470 */
[----:B------:R-:W-:Y:S05]  /*6f20*/  @P0 BRA `(.L_x_127) ;  /* 0x0000000000740947 */ /* 0x000fea0003800000 */
[----:B------:R-:W-:Y:S01]  /*6f30*/  LOP3.LUT R17, R17, 0x7ff00000, RZ, 0xc0, !PT ;  /* 0x7ff0000011117812 */ /* 0x000fe200078ec0ff */
[----:B------:R-:W-:Y:S01]  /*6f40*/  IMAD.MOV.U32 R7, RZ, RZ, 0x1ca00000 ;  /* 0x1ca00000ff077424 */ /* 0x000fe200078e00ff */
[----:B------:R-:W-:-:S04]  /*6f50*/  LOP3.LUT R16, R15, 0x7ff00000, RZ, 0xc0, !PT ;  /* 0x7ff000000f107812 */ /* 0x000fc800078ec0ff */
[CC--:B------:R-:W-:Y:S02]  /*6f60*/  VIADDMNMX R9, R17.reuse, -R16.reuse, 0xb9600000, !PT ;  /* 0xb960000011097446 */ /* 0x0c0fe40007800910 */
[----:B------:R-:W-:Y:S02]  /*6f70*/  ISETP.GE.U32.AND P0, PT, R17, R16, PT ;  /* 0x000000101100720c */ /* 0x000fe40003f06070 */
[----:B------:R-:W-:Y:S02]  /*6f80*/  VIMNMX R9, PT, PT, R9, 0x46a00000, PT ;  /* 0x46a0000009097848 */ /* 0x000fe40003fe0100 */
[----:B------:R-:W-:-:S05]  /*6f90*/  SEL R16, R7, 0x63400000, !P0 ;  /* 0x6340000007107807 */ /* 0x000fca0004000000 */
[----:B------:R-:W-:Y:S02]  /*6fa0*/  IMAD.IADD R7, R9, 0x1, -R16 ;  /* 0x0000000109077824 */ /* 0x000fe400078e0a10 */
[----:B------:R-:W-:Y:S02]  /*6fb0*/  IMAD.MOV.U32 R16, RZ, RZ, RZ ;  /* 0x000000ffff107224 */ /* 0x000fe400078e00ff */
[----:B------:R-:W-:-:S06]  /*6fc0*/  VIADD R17, R7, 0x7fe00000 ;  /* 0x7fe0000007117836 */ /* 0x000fcc0000000000 */
[----:B------:R-:W-:-:S10]  /*6fd0*/  DMUL R18, R26, R16 ;  /* 0x000000101a127228 */ /* 0x000fd40000000000 */
[----:B------:R-:W-:-:S13]  /*6fe0*/  FSETP.GTU.AND P0, PT, |R19|, 1.469367938527859385e-39, PT ;  /* 0x001000001300780b */ /* 0x000fda0003f0c200 */
[----:B------:R-:W-:Y:S05]  /*6ff0*/  @P0 BRA `(.L_x_128) ;  /* 0x0000000000940947 */ /* 0x000fea0003800000 */
[----:B------:R-:W-:Y:S01]  /*7000*/  DFMA R12, R26, -R12, R20 ;  /* 0x8000000c1a0c722b */ /* 0x000fe20000000014 */
[----:B------:R-:W-:-:S09]  /*7010*/  IMAD.MOV.U32 R16, RZ, RZ, RZ ;  /* 0x000000ffff107224 */ /* 0x000fd200078e00ff */
[C---:B------:R-:W-:Y:S02]  /*7020*/  FSETP.NEU.AND P0, PT, R13.reuse, RZ, PT ;  /* 0x000000ff0d00720b */ /* 0x040fe40003f0d000 */
[----:B------:R-:W-:-:S04]  /*7030*/  LOP3.LUT R15, R13, 0x80000000, R15, 0x48, !PT ;  /* 0x800000000d0f7812 */ /* 0x000fc800078e480f */
[----:B------:R-:W-:-:S07]  /*7040*/  LOP3.LUT R17, R15, R17, RZ, 0xfc, !PT ;  /* 0x000000110f117212 */ /* 0x000fce00078efcff */
[----:B------:R-:W-:Y:S05]  /*7050*/  @!P0 BRA `(.L_x_128) ;  /* 0x00000000007c8947 */ /* 0x000fea0003800000 */
[----:B------:R-:W-:Y:S01]  /*7060*/  IMAD.MOV R13, RZ, RZ, -R7 ;  /* 0x000000ffff0d7224 */ /* 0x000fe200078e0a07 */
[----:B------:R-:W-:Y:S01]  /*7070*/  DMUL.RP R16, R26, R16 ;  /* 0x000000101a107228 */ /* 0x000fe20000008000 */
[----:B------:R-:W-:Y:S01]  /*7080*/  IMAD.MOV.U32 R12, RZ, RZ, RZ ;  /* 0x000000ffff0c7224 */ /* 0x000fe200078e00ff */
[----:B------:R-:W-:-:S05]  /*7090*/  IADD3 R7, PT, PT, -R7, -0x43300000, RZ ;  /* 0xbcd0000007077810 */ /* 0x000fca0007ffe1ff */
[----:B------:R-:W-:-:S03]  /*70a0*/  DFMA R12, R18, -R12, R26 ;  /* 0x8000000c120c722b */ /* 0x000fc6000000001a */
[----:B------:R-:W-:-:S07]  /*70b0*/  LOP3.LUT R15, R17, R15, RZ, 0x3c, !PT ;  /* 0x0000000f110f7212 */ /* 0x000fce00078e3cff */
[----:B------:R-:W-:-:S04]  /*70c0*/  FSETP.NEU.AND P0, PT, |R13|, R7, PT ;  /* 0x000000070d00720b */ /* 0x000fc80003f0d200 */
[----:B------:R-:W-:Y:S02]  /*70d0*/  FSEL R18, R16, R18, !P0 ;  /* 0x0000001210127208 */ /* 0x000fe40004000000 */
[----:B------:R-:W-:Y:S01]  /*70e0*/  FSEL R19, R15, R19, !P0 ;  /* 0x000000130f137208 */ /* 0x000fe20004000000 */
[----:B------:R-:W-:Y:S06]  /*70f0*/  BRA `(.L_x_128) ;  /* 0x0000000000547947 */ /* 0x000fec0003800000 */
.L_x_127:
        /* <DEDUP_REMOVED lines=16> */
.L_x_130:
[----:B------:R-:W-:Y:S01]  /*7200*/  LOP3.LUT R19, R15, 0x80000, RZ, 0xfc, !PT ;  /* 0x000800000f137812 */ /* 0x000fe200078efcff */
[----:B------:R-:W-:Y:S01]  /*7210*/  IMAD.MOV.U32 R18, RZ, RZ, R14 ;  /* 0x000000ffff127224 */ /* 0x000fe200078e000e */
[----:B------:R-:W-:Y:S06]  /*7220*/  BRA `(.L_x_128) ;  /* 0x0000000000087947 */ /* 0x000fec0003800000 */
.L_x_129:
[----:B------:R-:W-:Y:S01]  /*7230*/  LOP3.LUT R19, R17, 0x80000, RZ, 0xfc, !PT ;  /* 0x0008000011137812 */ /* 0x000fe200078efcff */
[----:B------:R-:W-:-:S07]  /*7240*/  IMAD.MOV.U32 R18, RZ, RZ, R16 ;  /* 0x000000ffff127224 */ /* 0x000fce00078e0010 */
.L_x_128:
[----:B------:R-:W-:Y:S05]  /*7250*/  BSYNC.RECONVERGENT B1 ;  /* 0x0000000000017941 */ /* 0x000fea0003800200 */
.L_x_126:
[----:B------:R-:W-:-:S04]  /*7260*/  IMAD.MOV.U32 R9, RZ, RZ, 0x0 ;  /* 0x00000000ff097424 */ /* 0x000fc800078e00ff */
[----:B------:R-:W-:Y:S05]  /*7270*/  RET.REL.NODEC R8 `(_Z10to3d_pointPfS_) ;  /* 0xffffff8c08607950 */ /* 0x000fea0003c3ffff */
.L_x_131:
        /* <DEDUP_REMOVED lines=16> */
.L_x_137:


//--------------------- .text._Z9set_floatPf      --------------------------
	.section	.text._Z9set_floatPf,"ax",@progbits
	.align	128
        .global         _Z9set_floatPf
        .type           _Z9set_floatPf,@function
        .size           _Z9set_floatPf,(.L_x_142 - _Z9set_floatPf)
        .other          _Z9set_floatPf,@"STO_CUDA_ENTRY STV_DEFAULT"
_Z9set_floatPf:
.text._Z9set_floatPf:
[----:B------:R-:W-:Y:S01]  /*0000*/  LDC R1, c[0x0][0x37c] ;  /* 0x0000df00ff017b82 */ /* 0x000fe20000000800 */
[----:B------:R-:W0:Y:S07]  /*0010*/  S2R R0, SR_CTAID.Y ;  /* 0x0000000000007919 */ /* 0x000e2e0000002600 */
[----:B------:R-:W1:Y:S01]  /*0020*/  LDC R6, c[0x0][0x370] ;  /* 0x0000dc00ff067b82 */ /* 0x000e620000000800 */
[----:B------:R-:W2:Y:S01]  /*0030*/  LDCU.64 UR4, c[0x0][0x358] ;  /* 0x00006b00ff0477ac */ /* 0x000ea20008000a00 */
[----:B------:R-:W-:Y:S01]  /*0040*/  HFMA2 R13, -RZ, RZ, 7.76171875, 32 ;  /* 0x47c35000ff0d7431 */ /* 0x000fe200000001ff */
[----:B------:R-:W0:Y:S01]  /*0050*/  S2R R5, SR_TID.Y ;  /* 0x0000000000057919 */ /* 0x000e220000002200 */
[----:B------:R-:W3:Y:S04]  /*0060*/  S2R R4, SR_CTAID.X ;  /* 0x0000000000047919 */ /* 0x000ee80000002500 */
[----:B------:R-:W4:Y:S01]  /*0070*/  LDC.64 R2, c[0x0][0x380] ;  /* 0x0000e000ff027b82 */ /* 0x000f220000000a00 */
[----:B------:R-:W3:Y:S01]  /*0080*/  S2R R7, SR_TID.X ;  /* 0x0000000000077919 */ /* 0x000ee20000002100 */
[----:B0-----:R-:W-:-:S05]  /*0090*/  LEA R0, R0, R5, 0x5 ;  /* 0x0000000500007211 */ /* 0x001fca00078e28ff */
[----:B-1----:R-:W-:Y:S01]  /*00a0*/  IMAD R5, R0, R6, RZ ;  /* 0x0000000600057224 */ /* 0x002fe200078e02ff */
[----:B---3--:R-:W-:-:S04]  /*00b0*/  LEA R0, R4, R7, 0x5 ;  /* 0x0000000704007211 */ /* 0x008fc800078e28ff */
[----:B------:R-:W-:-:S04]  /*00c0*/  LEA R5, R5, R0, 0x5 ;  /* 0x0000000005057211 */ /* 0x000fc800078e28ff */
[CC--:B------:R-:W-:Y:S02]  /*00d0*/  LEA R9, R6.reuse, R5.reuse, 0x9 ;  /* 0x0000000506097211 */ /* 0x0c0fe400078e48ff */
[C---:B------:R-:W-:Y:S01]  /*00e0*/  LEA R7, R6.reuse, R5, 0x8 ;  /* 0x0000000506077211 */ /* 0x040fe200078e40ff */
[----:B----4-:R-:W-:Y:S01]  /*00f0*/  IMAD.WIDE R4, R5, 0x4, R2 ;  /* 0x0000000405047825 */ /* 0x010fe200078e0202 */
[----:B------:R-:W-:-:S03]  /*0100*/  LEA R11, R6, R9, 0x8 ;  /* 0x00000009060b7211 */ /* 0x000fc600078e40ff */
[--C-:B------:R-:W-:Y:S01]  /*0110*/  IMAD.WIDE R6, R7, 0x4, R2.reuse ;  /* 0x0000000407067825 */ /* 0x100fe200078e0202 */
[----:B--2---:R-:W-:Y:S03]  /*0120*/  STG.E desc[UR4][R4.64], R13 ;  /* 0x0000000d04007986 */ /* 0x004fe6000c101904 */
[--C-:B------:R-:W-:Y:S01]  /*0130*/  IMAD.WIDE R8, R9, 0x4, R2.reuse ;  /* 0x0000000409087825 */ /* 0x100fe200078e0202 */
[----:B------:R-:W-:Y:S03]  /*0140*/  STG.E desc[UR4][R6.64], R13 ;  /* 0x0000000d06007986 */ /* 0x000fe6000c101904 */
[----:B------:R-:W-:Y:S01]  /*0150*/  IMAD.WIDE R2, R11, 0x4, R2 ;  /* 0x000000040b027825 */ /* 0x000fe200078e0202 */
[----:B------:R-:W-:Y:S04]  /*0160*/  STG.E desc[UR4][R8.64], R13 ;  /* 0x0000000d08007986 */ /* 0x000fe8000c101904 */
[----:B------:R-:W-:Y:S01]  /*0170*/  STG.E desc[UR4][R2.64], R13 ;  /* 0x0000000d02007986 */ /* 0x000fe2000c101904 */
[----:B------:R-:W-:Y:S05]  /*0180*/  EXIT ;  /* 0x000000000000794d */ /* 0x000fea0003800000 */
.L_x_132:
        /* <DEDUP_REMOVED lines=15> */
.L_x_142:


//--------------------- .text._Z8copy_memPhS_     --------------------------
	.section	.text._Z8copy_memPhS_,"ax",@progbits
	.align	128
        .global         _Z8copy_memPhS_
        .type           _Z8copy_memPhS_,@function
        .size           _Z8copy_memPhS_,(.L_x_143 - _Z8copy_memPhS_)
        .other          _Z8copy_memPhS_,@"STO_CUDA_ENTRY STV_DEFAULT"
_Z8copy_memPhS_:
.text._Z8copy_memPhS_:
[----:B------:R-:W-:Y:S01]  /*0000*/  LDC R1, c[0x0][0x37c] ;  /* 0x0000df00ff017b82 */ /* 0x000fe20000000800 */
[----:B------:R-:W0:Y:S07]  /*0010*/  S2R R3, SR_CTAID.Y ;  /* 0x0000000000037919 */ /* 0x000e2e0000002600 */
[----:B------:R-:W1:Y:S01]  /*0020*/  LDC R0, c[0x0][0x370] ;  /* 0x0000dc00ff007b82 */ /* 0x000e620000000800 */
[----:B------:R-:W2:Y:S01]  /*0030*/  LDCU.128 UR8, c[0x0][0x380] ;  /* 0x00007000ff0877ac */ /* 0x000ea20008000c00 */
[----:B------:R-:W0:Y:S01]  /*0040*/  S2R R4, SR_TID.Y ;  /* 0x0000000000047919 */ /* 0x000e220000002200 */
[----:B------:R-:W3:Y:S01]  /*0050*/  LDCU.64 UR4, c[0x0][0x358] ;  /* 0x00006b00ff0477ac */ /* 0x000ee20008000a00 */
[----:B------:R-:W4:Y:S01]  /*0060*/  S2R R2, SR_CTAID.X ;  /* 0x0000000000027919 */ /* 0x000f220000002500 */
[----:B------:R-:W4:Y:S01]  /*0070*/  S2R R5, SR_TID.X ;  /* 0x0000000000057919 */ /* 0x000f220000002100 */
[----:B0-----:R-:W-:-:S04]  /*0080*/  IMAD R3, R3, 0x20, R4 ;  /* 0x0000002003037824 */ /* 0x001fc800078e0204 */
[----:B-1----:R-:W-:Y:S02]  /*0090*/  IMAD R3, R3, R0, RZ ;  /* 0x0000000003037224 */ /* 0x002fe400078e02ff */
[----:B----4-:R-:W-:-:S04]  /*00a0*/  IMAD R2, R2, 0x20, R5 ;  /* 0x0000002002027824 */ /* 0x010fc800078e0205 */
[----:B------:R-:W-:-:S04]  /*00b0*/  IMAD R11, R3, 0x20, R2 ;  /* 0x00000020030b7824 */ /* 0x000fc800078e0202 */
[----:B------:R-:W-:-:S05]  /*00c0*/  IMAD R4, R11, 0x3, RZ ;  /* 0x000000030b047824 */ /* 0x000fca00078e02ff */
[----:B------:R-:W-:Y:S02]  /*00d0*/  SHF.R.S32.HI R5, RZ, 0x1f, R4 ;  /* 0x0000001fff057819 */ /* 0x000fe40000011404 */
[----:B--2---:R-:W-:-:S04]  /*00e0*/  IADD3 R2, P0, PT, R4, UR8, RZ ;  /* 0x0000000804027c10 */ /* 0x004fc8000ff1e0ff */
[----:B------:R-:W-:-:S05]  /*00f0*/  IADD3.X R3, PT, PT, R5, UR9, RZ, P0, !PT ;  /* 0x0000000905037c10 */ /* 0x000fca00087fe4ff */
[----:B---3--:R-:W2:Y:S01]  /*0100*/  LDG.E.U8 R9, desc[UR4][R2.64] ;  /* 0x0000000402097981 */ /* 0x008ea2000c1e1100 */
[----:B------:R-:W-:-:S04]  /*0110*/  IADD3 R4, P0, PT, R4, UR10, RZ ;  /* 0x0000000a04047c10 */ /* 0x000fc8000ff1e0ff */
[----:B------:R-:W-:-:S05]  /*0120*/  IADD3.X R5, PT, PT, R5, UR11, RZ, P0, !PT ;  /* 0x0000000b05057c10 */ /* 0x000fca00087fe4ff */
[----:B--2---:R0:W-:Y:S04]  /*0130*/  STG.E.U8 desc[UR4][R4.64], R9 ;  /* 0x0000000904007986 */ /* 0x0041e8000c101104 */
[----:B------:R-:W2:Y:S01]  /*0140*/  LDG.E.U8 R13, desc[UR4][R2.64+0x1] ;  /* 0x00000104020d7981 */ /* 0x000ea2000c1e1100 */
[----:B------:R-:W-:-:S04]  /*0150*/  IMAD R6, R0, 0x100, R11 ;  /* 0x0000010000067824 */ /* 0x000fc800078e020b */
[----:B------:R-:W-:Y:S01]  /*0160*/  IMAD R8, R6, 0x3, RZ ;  /* 0x0000000306087824 */ /* 0x000fe200078e02ff */
[----:B--2---:R1:W-:Y:S04]  /*0170*/  STG.E.U8 desc[UR4][R4.64+0x1], R13 ;  /* 0x0000010d04007986 */ /* 0x0043e8000c101104 */
[----:B------:R-:W2:Y:S01]  /*0180*/  LDG.E.U8 R15, desc[UR4][R2.64+0x2] ;  /* 0x00000204020f7981 */ /* 0x000ea2000c1e1100 */
[----:B------:R-:W-:Y:S02]  /*0190*/  SHF.R.S32.HI R10, RZ, 0x1f, R8 ;  /* 0x0000001fff0a7819 */ /* 0x000fe40000011408 */
[----:B------:R-:W-:-:S04]  /*01a0*/  IADD3 R6, P0, PT, R8, UR8, RZ ;  /* 0x0000000808067c10 */ /* 0x000fc8000ff1e0ff */
[----:B------:R-:W-:Y:S01]  /*01b0*/  IADD3.X R7, PT, PT, R10, UR9, RZ, P0, !PT ;  /* 0x000000090a077c10 */ /* 0x000fe200087fe4ff */
[----:B--2---:R2:W-:Y:S04]  /*01c0*/  STG.E.U8 desc[UR4][R4.64+0x2], R15 ;  /* 0x0000020f04007986 */ /* 0x0045e8000c101104 */
[----:B------:R-:W3:Y:S01]  /*01d0*/  LDG.E.U8 R17, desc[UR4][R6.64] ;  /* 0x0000000406117981 */ /* 0x000ee2000c1e1100 */
[----:B------:R-:W-:-:S04]  /*01e0*/  IADD3 R8, P0, PT, R8, UR10, RZ ;  /* 0x0000000a08087c10 */ /* 0x000fc8000ff1e0ff */
[----:B0-----:R-:W-:-:S05]  /*01f0*/  IADD3.X R9, PT, PT, R10, UR11, RZ, P0, !PT ;  /* 0x0000000b0a097c10 */ /* 0x001fca00087fe4ff */
[----:B---3--:R-:W-:Y:S04]  /*0200*/  STG.E.U8 desc[UR4][R8.64], R17 ;  /* 0x0000001108007986 */ /* 0x008fe8000c101104 */
[----:B-1----:R-:W3:Y:S01]  /*0210*/  LDG.E.U8 R13, desc[UR4][R6.64+0x1] ;  /* 0x00000104060d7981 */ /* 0x002ee2000c1e1100 */
[----:B------:R-:W-:-:S04]  /*0220*/  IMAD R11, R0, 0x200, R11 ;  /* 0x00000200000b7824 */ /* 0x000fc800078e020b */
[----:B------:R-:W-:Y:S01]  /*0230*/  IMAD R10, R11, 0x3, RZ ;  /* 0x000000030b0a7824 */ /* 0x000fe200078e02ff */
[----:B---3--:R0:W-:Y:S04]  /*0240*/  STG.E.U8 desc[UR4][R8.64+0x1], R13 ;  /* 0x0000010d08007986 */ /* 0x0081e8000c101104 */
[----:B------:R-:W3:Y:S01]  /*0250*/  LDG.E.U8 R19, desc[UR4][R6.64+0x2] ;  /* 0x0000020406137981 */ /* 0x000ee2000c1e1100 */
[----:B------:R-:W-:Y:S02]  /*0260*/  SHF.R.S32.HI R12, RZ, 0x1f, R10 ;  /* 0x0000001fff0c7819 */ /* 0x000fe4000001140a */
[----:B------:R-:W-:-:S04]  /*0270*/  IADD3 R2, P0, PT, R10, UR8, RZ ;  /* 0x000000080a027c10 */ /* 0x000fc8000ff1e0ff */
[----:B------:R-:W-:Y:S01]  /*0280*/  IADD3.X R3, PT, PT, R12, UR9, RZ, P0, !PT ;  /* 0x000000090c037c10 */ /* 0x000fe200087fe4ff */
[----:B---3--:R1:W-:Y:S04]  /*0290*/  STG.E.U8 desc[UR4][R8.64+0x2], R19 ;  /* 0x0000021308007986 */ /* 0x0083e8000c101104 */
[----:B--2---:R-:W2:Y:S01]  /*02a0*/  LDG.E.U8 R15, desc[UR4][R2.64] ;  /* 0x00000004020f7981 */ /* 0x004ea2000c1e1100 */
[----:B------:R-:W-:-:S04]  /*02b0*/  IADD3 R4, P0, PT, R10, UR10, RZ ;  /* 0x0000000a0a047c10 */ /* 0x000fc8000ff1e0ff */
[----:B------:R-:W-:-:S05]  /*02c0*/  IADD3.X R5, PT, PT, R12, UR11, RZ, P0, !PT ;  /* 0x0000000b0c057c10 */ /* 0x000fca00087fe4ff */
[----:B--2---:R-:W-:Y:S04]  /*02d0*/  STG.E.U8 desc[UR4][R4.64], R15 ;  /* 0x0000000f04007986 */ /* 0x004fe8000c101104 */
[----:B0-----:R-:W2:Y:S01]  /*02e0*/  LDG.E.U8 R13, desc[UR4][R2.64+0x1] ;  /* 0x00000104020d7981 */ /* 0x001ea2000c1e1100 */
[----:B------:R-:W-:-:S04]  /*02f0*/  IMAD R0, R0, 0x100, R11 ;  /* 0x0000010000007824 */ /* 0x000fc800078e020b */
[----:B------:R-:W-:Y:S01]  /*0300*/  IMAD R0, R0, 0x3, RZ ;  /* 0x0000000300007824 */ /* 0x000fe200078e02ff */
[----:B--2---:R0:W-:Y:S04]  /*0310*/  STG.E.U8 desc[UR4][R4.64+0x1], R13 ;  /* 0x0000010d04007986 */ /* 0x0041e8000c101104 */
[----:B------:R-:W2:Y:S01]  /*0320*/  LDG.E.U8 R17, desc[UR4][R2.64+0x2] ;  /* 0x0000020402117981 */ /* 0x000ea2000c1e1100 */
[----:B------:R-:W-:Y:S02]  /*0330*/  IADD3 R6, P0, PT, R0, UR8, RZ ;  /* 0x0000000800067c10 */ /* 0x000fe4000ff1e0ff */
[----:B-1----:R-:W-:-:S04]  /*0340*/  SHF.R.S32.HI R9, RZ, 0x1f, R0 ;  /* 0x0000001fff097819 */ /* 0x002fc80000011400 */
[----:B------:R-:W-:Y:S01]  /*0350*/  IADD3.X R7, PT, PT, R9, UR9, RZ, P0, !PT ;  /* 0x0000000909077c10 */ /* 0x000fe200087fe4ff */
[----:B--2---:R-:W-:Y:S04]  /*0360*/  STG.E.U8 desc[UR4][R4.64+0x2], R17 ;  /* 0x0000021104007986 */ /* 0x004fe8000c101104 */
[----:B------:R-:W2:Y:S01]  /*0370*/  LDG.E.U8 R11, desc[UR4][R6.64] ;  /* 0x00000004060b7981 */ /* 0x000ea2000c1e1100 */
[----:B------:R-:W-:-:S04]  /*0380*/  IADD3 R8, P0, PT, R0, UR10, RZ ;  /* 0x0000000a00087c10 */ /* 0x000fc8000ff1e0ff */
[----:B------:R-:W-:-:S05]  /*0390*/  IADD3.X R9, PT, PT, R9, UR11, RZ, P0, !PT ;  /* 0x0000000b09097c10 */ /* 0x000fca00087fe4ff */
[----:B--2---:R-:W-:Y:S04]  /*03a0*/  STG.E.U8 desc[UR4][R8.64], R11 ;  /* 0x0000000b08007986 */ /* 0x004fe8000c101104 */
[----:B------:R-:W2:Y:S04]  /*03b0*/  LDG.E.U8 R3, desc[UR4][R6.64+0x1] ;  /* 0x0000010406037981 */ /* 0x000ea8000c1e1100 */
[----:B--2---:R-:W-:Y:S04]  /*03c0*/  STG.E.U8 desc[UR4][R8.64+0x1], R3 ;  /* 0x0000010308007986 */ /* 0x004fe8000c101104 */
[----:B0-----:R-:W2:Y:S04]  /*03d0*/  LDG.E.U8 R13, desc[UR4][R6.64+0x2] ;  /* 0x00000204060d7981 */ /* 0x001ea8000c1e1100 */
[----:B--2---:R-:W-:Y:S01]  /*03e0*/  STG.E.U8 desc[UR4][R8.64+0x2], R13 ;  /* 0x0000020d08007986 */ /* 0x004fe2000c101104 */
[----:B------:R-:W-:Y:S05]  /*03f0*/  EXIT ;  /* 0x000000000000794d */ /* 0x000fea0003800000 */
.L_x_133:
        /* <DEDUP_REMOVED lines=16> */
.L_x_143:


//--------------------- .nv.global.init           --------------------------
	.section	.nv.global.init,"aw",@progbits
	.align	4
.nv.global.init:
	.type		__cudart_i2opi_f,@object
	.size		__cudart_i2opi_f,(.L_0 - __cudart_i2opi_f)
__cudart_i2opi_f:
        /*0000*/ 	.byte	0x41, 0x90, 0x43, 0x3c, 0x99, 0x95, 0x62, 0xdb, 0xc0, 0xdd, 0x34, 0xf5, 0xd1, 0x57, 0x27, 0xfc
        /*0010*/ 	.byte	0x29, 0x15, 0x44, 0x4e, 0x6e, 0x83, 0xf9, 0xa2
.L_0:


//--------------------- .nv.shared.reserved.0     --------------------------
	.section	.nv.shared.reserved.0,"aw",@nobits
	.weak		__nv_reservedSMEM_offset_0_alias
	.size		__nv_reservedSMEM_offset_0_alias, 0, 64
	.other		__nv_reservedSMEM_offset_0_alias,@"STO_CUDA_RESERVED_SHARED STV_DEFAULT"
__nv_reservedSMEM_offset_0_alias:
	.zero		0
	.zero		64


//--------------------- .nv.constant0._Z12render_finalPfS_PhS0_ --------------------------
	.section	.nv.constant0._Z12render_finalPfS_PhS0_,"a",@progbits
	.sectionflags	@""
	.align	4
.nv.constant0._Z12render_finalPfS_PhS0_:
	.zero		928


//--------------------- .nv.constant0._Z11transform2dPfS_ --------------------------
	.section	.nv.constant0._Z11transform2dPfS_,"a",@progbits
	.sectionflags	@""
	.align	4
.nv.constant0._Z11transform2dPfS_:
	.zero		912


//--------------------- .nv.constant0._Z9transformPfS_S_ --------------------------
	.section	.nv.constant0._Z9transformPfS_S_,"a",@progbits
	.sectionflags	@""
	.align	4
.nv.constant0._Z9transformPfS_S_:
	.zero		920


//--------------------- .nv.constant0._Z10to3d_pointPfS_ --------------------------
	.section	.nv.constant0._Z10to3d_pointPfS_,"a",@progbits
	.sectionflags	@""
	.align	4
.nv.constant0._Z10to3d_pointPfS_:
	.zero		912


//--------------------- .nv.constant0._Z9set_floatPf --------------------------
	.section	.nv.constant0._Z9set_floatPf,"a",@progbits
	.sectionflags	@""
	.align	4
.nv.constant0._Z9set_floatPf:
	.zero		904


//--------------------- .nv.constant0._Z8copy_memPhS_ --------------------------
	.section	.nv.constant0._Z8copy_memPhS_,"a",@progbits
	.sectionflags	@""
	.align	4
.nv.constant0._Z8copy_memPhS_:
	.zero		912


//--------------------- SYMBOLS --------------------------

	.type		.nv.reservedSmem.offset0,@object
	.size		.nv.reservedSmem.offset0,0x4
